//
// Generated by NVIDIA NVVM Compiler
//
// Compiler Build ID: CL-36424714
// Cuda compilation tools, release 13.0, V13.0.88
// Based on NVVM 20.0.0
//

.version 9.0
.target sm_100
.address_size 64

	// .globl	_Z13computeForcesPdS_S_S_iiiS_d
.func  (.param .b64 func_retval0) __internal_accurate_pow
(
	.param .b64 __internal_accurate_pow_param_0,
	.param .b64 __internal_accurate_pow_param_1
)
;

.visible .entry _Z13computeForcesPdS_S_S_iiiS_d(
	.param .u64 .ptr .align 1 _Z13computeForcesPdS_S_S_iiiS_d_param_0,
	.param .u64 .ptr .align 1 _Z13computeForcesPdS_S_S_iiiS_d_param_1,
	.param .u64 .ptr .align 1 _Z13computeForcesPdS_S_S_iiiS_d_param_2,
	.param .u64 .ptr .align 1 _Z13computeForcesPdS_S_S_iiiS_d_param_3,
	.param .u32 _Z13computeForcesPdS_S_S_iiiS_d_param_4,
	.param .u32 _Z13computeForcesPdS_S_S_iiiS_d_param_5,
	.param .u32 _Z13computeForcesPdS_S_S_iiiS_d_param_6,
	.param .u64 .ptr .align 1 _Z13computeForcesPdS_S_S_iiiS_d_param_7,
	.param .f64 _Z13computeForcesPdS_S_S_iiiS_d_param_8
)
{
	.reg .pred 	%p<51>;
	.reg .b32 	%r<77>;
	.reg .b64 	%rd<27>;
	.reg .b64 	%fd<85>;

	ld.param.u64 	%rd6, [_Z13computeForcesPdS_S_S_iiiS_d_param_0];
	ld.param.u64 	%rd7, [_Z13computeForcesPdS_S_S_iiiS_d_param_1];
	ld.param.u64 	%rd3, [_Z13computeForcesPdS_S_S_iiiS_d_param_2];
	ld.param.u64 	%rd4, [_Z13computeForcesPdS_S_S_iiiS_d_param_3];
	ld.param.u32 	%r13, [_Z13computeForcesPdS_S_S_iiiS_d_param_4];
	ld.param.u32 	%r14, [_Z13computeForcesPdS_S_S_iiiS_d_param_5];
	ld.param.u32 	%r15, [_Z13computeForcesPdS_S_S_iiiS_d_param_6];
	cvta.to.global.u64 	%rd1, %rd7;
	cvta.to.global.u64 	%rd2, %rd6;
	mov.u32 	%r16, %ctaid.x;
	mov.u32 	%r17, %ntid.x;
	mov.u32 	%r18, %tid.x;
	mad.lo.s32 	%r1, %r16, %r17, %r18;
	mov.u32 	%r19, %ctaid.y;
	mov.u32 	%r20, %ntid.y;
	mov.u32 	%r21, %tid.y;
	mad.lo.s32 	%r2, %r19, %r20, %r21;
	max.s32 	%r22, %r1, %r2;
	setp.ge.s32 	%p1, %r22, %r13;
	setp.eq.s32 	%p2, %r1, %r2;
	or.pred  	%p3, %p2, %p1;
	@%p3 bra 	$L__BB0_22;
	cvta.to.global.u64 	%rd8, %rd3;
	cvta.to.global.u64 	%rd9, %rd4;
	mul.wide.s32 	%rd10, %r1, 8;
	add.s64 	%rd11, %rd8, %rd10;
	ld.global.f64 	%fd26, [%rd11];
	mul.wide.u32 	%rd12, %r2, 8;
	add.s64 	%rd13, %rd8, %rd12;
	ld.global.f64 	%fd27, [%rd13];
	sub.f64 	%fd1, %fd26, %fd27;
	add.s64 	%rd14, %rd9, %rd10;
	ld.global.f64 	%fd28, [%rd14];
	add.s64 	%rd15, %rd9, %rd12;
	ld.global.f64 	%fd29, [%rd15];
	sub.f64 	%fd2, %fd28, %fd29;
	mul.f64 	%fd30, %fd2, %fd2;
	fma.rn.f64 	%fd31, %fd1, %fd1, %fd30;
	sqrt.rn.f64 	%fd3, %fd31;
	setp.leu.f64 	%p4, %fd3, 0d3E112E0BE826D695;
	@%p4 bra 	$L__BB0_21;
	{
	.reg .b32 %temp; 
	mov.b64 	{%temp, %r3}, %fd3;
	}
	mov.f64 	%fd32, 0d401C000000000000;
	{
	.reg .b32 %temp; 
	mov.b64 	{%temp, %r24}, %fd32;
	}
	and.b32  	%r5, %r24, 2146435072;
	setp.eq.s32 	%p5, %r5, 1074790400;
	{ // callseq 0, 0
	.param .b64 param0;
	st.param.f64 	[param0], %fd3;
	.param .b64 param1;
	st.param.f64 	[param1], 0d401C000000000000;
	.param .b64 retval0;
	call.uni (retval0), 
	__internal_accurate_pow, 
	(
	param0, 
	param1
	);
	ld.param.f64 	%fd33, [retval0];
	} // callseq 0
	setp.lt.s32 	%p6, %r3, 0;
	neg.f64 	%fd35, %fd33;
	selp.f64 	%fd36, %fd35, %fd33, %p5;
	selp.f64 	%fd79, %fd36, %fd33, %p6;
	add.f64 	%fd37, %fd3, 0d401C000000000000;
	{
	.reg .b32 %temp; 
	mov.b64 	{%temp, %r25}, %fd37;
	}
	and.b32  	%r26, %r25, 2146435072;
	setp.ne.s32 	%p7, %r26, 2146435072;
	setp.neu.f64 	%p8, %fd3, 0d7FF0000000000000;
	or.pred  	%p9, %p8, %p7;
	@%p9 bra 	$L__BB0_4;
	setp.lt.s32 	%p10, %r3, 0;
	setp.eq.s32 	%p11, %r5, 1074790400;
	setp.lt.s32 	%p12, %r24, 0;
	selp.b32 	%r28, 0, 2146435072, %p12;
	and.b32  	%r29, %r24, 2147483647;
	setp.ne.s32 	%p13, %r29, 1071644672;
	or.b32  	%r30, %r28, -2147483648;
	selp.b32 	%r31, %r30, %r28, %p13;
	selp.b32 	%r32, %r31, %r28, %p11;
	selp.b32 	%r33, %r32, %r28, %p10;
	mov.b32 	%r34, 0;
	mov.b64 	%fd79, {%r34, %r33};
$L__BB0_4:
	setp.neu.f64 	%p14, %fd3, 0d7FF0000000000000;
	setp.lt.s32 	%p15, %r3, 0;
	mov.f64 	%fd38, 0d402A000000000000;
	{
	.reg .b32 %temp; 
	mov.b64 	{%temp, %r35}, %fd38;
	}
	and.b32  	%r7, %r35, 2146435072;
	setp.eq.s32 	%p16, %r7, 1075838976;
	{ // callseq 1, 0
	.param .b64 param0;
	st.param.f64 	[param0], %fd3;
	.param .b64 param1;
	st.param.f64 	[param1], 0d402A000000000000;
	.param .b64 retval0;
	call.uni (retval0), 
	__internal_accurate_pow, 
	(
	param0, 
	param1
	);
	ld.param.f64 	%fd39, [retval0];
	} // callseq 1
	neg.f64 	%fd41, %fd39;
	selp.f64 	%fd42, %fd41, %fd39, %p16;
	selp.f64 	%fd80, %fd42, %fd39, %p15;
	add.f64 	%fd43, %fd3, 0d402A000000000000;
	{
	.reg .b32 %temp; 
	mov.b64 	{%temp, %r36}, %fd43;
	}
	and.b32  	%r37, %r36, 2146435072;
	setp.ne.s32 	%p17, %r37, 2146435072;
	or.pred  	%p18, %p14, %p17;
	@%p18 bra 	$L__BB0_6;
	setp.eq.s32 	%p19, %r7, 1075838976;
	setp.lt.s32 	%p20, %r3, 0;
	setp.lt.s32 	%p21, %r35, 0;
	selp.b32 	%r39, 0, 2146435072, %p21;
	and.b32  	%r40, %r35, 2147483647;
	setp.ne.s32 	%p22, %r40, 1071644672;
	or.b32  	%r41, %r39, -2147483648;
	selp.b32 	%r42, %r41, %r39, %p22;
	selp.b32 	%r43, %r42, %r39, %p19;
	selp.b32 	%r44, %r43, %r39, %p20;
	mov.b32 	%r45, 0;
	mov.b64 	%fd80, {%r45, %r44};
$L__BB0_6:
	ld.param.u64 	%rd26, [_Z13computeForcesPdS_S_S_iiiS_d_param_7];
	cvta.to.global.u64 	%rd20, %rd26;
	mul.wide.s32 	%rd21, %r1, 8;
	add.s64 	%rd22, %rd20, %rd21;
	ld.global.f64 	%fd10, [%rd22];
	{
	.reg .b32 %temp; 
	mov.b64 	{%temp, %r8}, %fd10;
	}
	mov.f64 	%fd44, 0d4018000000000000;
	{
	.reg .b32 %temp; 
	mov.b64 	{%temp, %r46}, %fd44;
	}
	and.b32  	%r10, %r46, 2146435072;
	setp.eq.s32 	%p23, %r10, 1073741824;
	abs.f64 	%fd11, %fd10;
	{ // callseq 2, 0
	.param .b64 param0;
	st.param.f64 	[param0], %fd11;
	.param .b64 param1;
	st.param.f64 	[param1], 0d4018000000000000;
	.param .b64 retval0;
	call.uni (retval0), 
	__internal_accurate_pow, 
	(
	param0, 
	param1
	);
	ld.param.f64 	%fd45, [retval0];
	} // callseq 2
	setp.lt.s32 	%p24, %r8, 0;
	neg.f64 	%fd47, %fd45;
	selp.f64 	%fd48, %fd47, %fd45, %p23;
	selp.f64 	%fd82, %fd48, %fd45, %p24;
	setp.neu.f64 	%p25, %fd10, 0d0000000000000000;
	@%p25 bra 	$L__BB0_8;
	selp.b32 	%r47, %r8, 0, %p23;
	setp.lt.s32 	%p27, %r46, 0;
	or.b32  	%r48, %r47, 2146435072;
	selp.b32 	%r49, %r48, %r47, %p27;
	mov.b32 	%r50, 0;
	mov.b64 	%fd82, {%r50, %r49};
$L__BB0_8:
	add.f64 	%fd49, %fd10, 0d4018000000000000;
	{
	.reg .b32 %temp; 
	mov.b64 	{%temp, %r51}, %fd49;
	}
	and.b32  	%r52, %r51, 2146435072;
	setp.ne.s32 	%p28, %r52, 2146435072;
	@%p28 bra 	$L__BB0_13;
	setp.num.f64 	%p29, %fd10, %fd10;
	@%p29 bra 	$L__BB0_11;
	mov.f64 	%fd50, 0d4018000000000000;
	add.rn.f64 	%fd82, %fd10, %fd50;
	bra.uni 	$L__BB0_13;
$L__BB0_11:
	setp.neu.f64 	%p30, %fd11, 0d7FF0000000000000;
	@%p30 bra 	$L__BB0_13;
	setp.lt.s32 	%p33, %r46, 0;
	selp.b32 	%r54, 0, 2146435072, %p33;
	and.b32  	%r55, %r46, 2147483647;
	setp.ne.s32 	%p34, %r55, 1071644672;
	or.b32  	%r56, %r54, -2147483648;
	selp.b32 	%r57, %r56, %r54, %p34;
	selp.b32 	%r58, %r57, %r54, %p23;
	selp.b32 	%r59, %r58, %r54, %p24;
	mov.b32 	%r60, 0;
	mov.b64 	%fd82, {%r60, %r59};
$L__BB0_13:
	setp.eq.f64 	%p37, %fd10, 0d3FF0000000000000;
	selp.f64 	%fd51, 0d3FF0000000000000, %fd82, %p37;
	cvt.rn.f64.s32 	%fd52, %r14;
	mul.f64 	%fd53, %fd51, %fd52;
	rcp.rn.f64 	%fd54, %fd79;
	setp.eq.f64 	%p38, %fd3, 0d3FF0000000000000;
	selp.f64 	%fd55, 0d3FF0000000000000, %fd54, %p38;
	mul.f64 	%fd18, %fd55, %fd53;
	mov.f64 	%fd56, 0d4028000000000000;
	{
	.reg .b32 %temp; 
	mov.b64 	{%temp, %r61}, %fd56;
	}
	and.b32  	%r12, %r61, 2146435072;
	setp.eq.s32 	%p39, %r12, 1073741824;
	{ // callseq 3, 0
	.param .b64 param0;
	st.param.f64 	[param0], %fd11;
	.param .b64 param1;
	st.param.f64 	[param1], 0d4028000000000000;
	.param .b64 retval0;
	call.uni (retval0), 
	__internal_accurate_pow, 
	(
	param0, 
	param1
	);
	ld.param.f64 	%fd57, [retval0];
	} // callseq 3
	neg.f64 	%fd59, %fd57;
	selp.f64 	%fd60, %fd59, %fd57, %p39;
	selp.f64 	%fd84, %fd60, %fd57, %p24;
	@%p25 bra 	$L__BB0_15;
	selp.b32 	%r62, %r8, 0, %p39;
	setp.lt.s32 	%p41, %r61, 0;
	or.b32  	%r63, %r62, 2146435072;
	selp.b32 	%r64, %r63, %r62, %p41;
	mov.b32 	%r65, 0;
	mov.b64 	%fd84, {%r65, %r64};
$L__BB0_15:
	add.f64 	%fd61, %fd10, 0d4028000000000000;
	{
	.reg .b32 %temp; 
	mov.b64 	{%temp, %r66}, %fd61;
	}
	and.b32  	%r67, %r66, 2146435072;
	setp.ne.s32 	%p42, %r67, 2146435072;
	@%p42 bra 	$L__BB0_20;
	setp.num.f64 	%p43, %fd10, %fd10;
	@%p43 bra 	$L__BB0_18;
	mov.f64 	%fd62, 0d4028000000000000;
	add.rn.f64 	%fd84, %fd10, %fd62;
	bra.uni 	$L__BB0_20;
$L__BB0_18:
	setp.neu.f64 	%p44, %fd11, 0d7FF0000000000000;
	@%p44 bra 	$L__BB0_20;
	setp.eq.s32 	%p45, %r12, 1073741824;
	setp.lt.s32 	%p46, %r8, 0;
	setp.lt.s32 	%p47, %r61, 0;
	selp.b32 	%r69, 0, 2146435072, %p47;
	and.b32  	%r70, %r61, 2147483647;
	setp.ne.s32 	%p48, %r70, 1071644672;
	or.b32  	%r71, %r69, -2147483648;
	selp.b32 	%r72, %r71, %r69, %p48;
	selp.b32 	%r73, %r72, %r69, %p45;
	selp.b32 	%r74, %r73, %r69, %p46;
	mov.b32 	%r75, 0;
	mov.b64 	%fd84, {%r75, %r74};
$L__BB0_20:
	ld.param.f64 	%fd78, [_Z13computeForcesPdS_S_S_iiiS_d_param_8];
	setp.eq.f64 	%p49, %fd10, 0d3FF0000000000000;
	selp.f64 	%fd63, 0d3FF0000000000000, %fd84, %p49;
	cvt.rn.f64.s32 	%fd64, %r15;
	mul.f64 	%fd65, %fd63, %fd64;
	rcp.rn.f64 	%fd66, %fd80;
	setp.eq.f64 	%p50, %fd3, 0d3FF0000000000000;
	selp.f64 	%fd67, 0d3FF0000000000000, %fd66, %p50;
	mul.f64 	%fd68, %fd67, %fd65;
	sub.f64 	%fd69, %fd18, %fd68;
	mul.f64 	%fd70, %fd78, 0d4010000000000000;
	mul.f64 	%fd71, %fd70, %fd69;
	neg.f64 	%fd72, %fd1;
	div.rn.f64 	%fd73, %fd72, %fd3;
	mul.f64 	%fd74, %fd73, %fd71;
	mad.lo.s32 	%r76, %r13, %r1, %r2;
	mul.wide.s32 	%rd23, %r76, 8;
	add.s64 	%rd24, %rd2, %rd23;
	st.global.f64 	[%rd24], %fd74;
	neg.f64 	%fd75, %fd2;
	div.rn.f64 	%fd76, %fd75, %fd3;
	mul.f64 	%fd77, %fd76, %fd71;
	add.s64 	%rd25, %rd1, %rd23;
	st.global.f64 	[%rd25], %fd77;
	bra.uni 	$L__BB0_22;
$L__BB0_21:
	mad.lo.s32 	%r23, %r13, %r1, %r2;
	mul.wide.s32 	%rd16, %r23, 8;
	add.s64 	%rd17, %rd2, %rd16;
	mov.b64 	%rd18, 0;
	st.global.u64 	[%rd17], %rd18;
	add.s64 	%rd19, %rd1, %rd16;
	st.global.u64 	[%rd19], %rd18;
$L__BB0_22:
	ret;

}
	// .globl	_Z22aggregateAccelerationsPdS_S_S_PKdi
.visible .entry _Z22aggregateAccelerationsPdS_S_S_PKdi(
	.param .u64 .ptr .align 1 _Z22aggregateAccelerationsPdS_S_S_PKdi_param_0,
	.param .u64 .ptr .align 1 _Z22aggregateAccelerationsPdS_S_S_PKdi_param_1,
	.param .u64 .ptr .align 1 _Z22aggregateAccelerationsPdS_S_S_PKdi_param_2,
	.param .u64 .ptr .align 1 _Z22aggregateAccelerationsPdS_S_S_PKdi_param_3,
	.param .u64 .ptr .align 1 _Z22aggregateAccelerationsPdS_S_S_PKdi_param_4,
	.param .u32 _Z22aggregateAccelerationsPdS_S_S_PKdi_param_5
)
{
	.reg .pred 	%p<12>;
	.reg .b32 	%r<37>;
	.reg .b64 	%rd<33>;
	.reg .b64 	%fd<163>;

	ld.param.u64 	%rd8, [_Z22aggregateAccelerationsPdS_S_S_PKdi_param_0];
	ld.param.u64 	%rd9, [_Z22aggregateAccelerationsPdS_S_S_PKdi_param_1];
	ld.param.u64 	%rd10, [_Z22aggregateAccelerationsPdS_S_S_PKdi_param_2];
	ld.param.u64 	%rd11, [_Z22aggregateAccelerationsPdS_S_S_PKdi_param_3];
	ld.param.u64 	%rd7, [_Z22aggregateAccelerationsPdS_S_S_PKdi_param_4];
	ld.param.u32 	%r23, [_Z22aggregateAccelerationsPdS_S_S_PKdi_param_5];
	cvta.to.global.u64 	%rd1, %rd9;
	cvta.to.global.u64 	%rd2, %rd8;
	cvta.to.global.u64 	%rd3, %rd11;
	cvta.to.global.u64 	%rd4, %rd10;
	mov.u32 	%r24, %ctaid.x;
	mov.u32 	%r25, %ntid.x;
	mov.u32 	%r26, %tid.x;
	mad.lo.s32 	%r1, %r24, %r25, %r26;
	setp.ge.s32 	%p1, %r1, %r23;
	@%p1 bra 	$L__BB1_17;
	setp.lt.s32 	%p2, %r23, 1;
	mov.f64 	%fd161, 0d0000000000000000;
	mov.f64 	%fd162, %fd161;
	@%p2 bra 	$L__BB1_14;
	mul.lo.s32 	%r2, %r23, %r1;
	and.b32  	%r3, %r23, 15;
	setp.lt.u32 	%p3, %r23, 16;
	mov.f64 	%fd162, 0d0000000000000000;
	mov.b32 	%r33, 0;
	mov.f64 	%fd161, %fd162;
	@%p3 bra 	$L__BB1_5;
	and.b32  	%r33, %r23, 2147483632;
	neg.s32 	%r31, %r33;
	add.s64 	%rd5, %rd1, 64;
	mov.f64 	%fd162, 0d0000000000000000;
	mov.u32 	%r30, %r2;
$L__BB1_4:
	.pragma "nounroll";
	mul.wide.s32 	%rd12, %r30, 8;
	add.s64 	%rd13, %rd2, %rd12;
	add.s64 	%rd14, %rd5, %rd12;
	ld.global.f64 	%fd32, [%rd13];
	add.f64 	%fd33, %fd161, %fd32;
	ld.global.f64 	%fd34, [%rd14+-64];
	add.f64 	%fd35, %fd162, %fd34;
	ld.global.f64 	%fd36, [%rd13+8];
	add.f64 	%fd37, %fd33, %fd36;
	ld.global.f64 	%fd38, [%rd14+-56];
	add.f64 	%fd39, %fd35, %fd38;
	ld.global.f64 	%fd40, [%rd13+16];
	add.f64 	%fd41, %fd37, %fd40;
	ld.global.f64 	%fd42, [%rd14+-48];
	add.f64 	%fd43, %fd39, %fd42;
	ld.global.f64 	%fd44, [%rd13+24];
	add.f64 	%fd45, %fd41, %fd44;
	ld.global.f64 	%fd46, [%rd14+-40];
	add.f64 	%fd47, %fd43, %fd46;
	ld.global.f64 	%fd48, [%rd13+32];
	add.f64 	%fd49, %fd45, %fd48;
	ld.global.f64 	%fd50, [%rd14+-32];
	add.f64 	%fd51, %fd47, %fd50;
	ld.global.f64 	%fd52, [%rd13+40];
	add.f64 	%fd53, %fd49, %fd52;
	ld.global.f64 	%fd54, [%rd14+-24];
	add.f64 	%fd55, %fd51, %fd54;
	ld.global.f64 	%fd56, [%rd13+48];
	add.f64 	%fd57, %fd53, %fd56;
	ld.global.f64 	%fd58, [%rd14+-16];
	add.f64 	%fd59, %fd55, %fd58;
	ld.global.f64 	%fd60, [%rd13+56];
	add.f64 	%fd61, %fd57, %fd60;
	ld.global.f64 	%fd62, [%rd14+-8];
	add.f64 	%fd63, %fd59, %fd62;
	ld.global.f64 	%fd64, [%rd13+64];
	add.f64 	%fd65, %fd61, %fd64;
	ld.global.f64 	%fd66, [%rd14];
	add.f64 	%fd67, %fd63, %fd66;
	ld.global.f64 	%fd68, [%rd13+72];
	add.f64 	%fd69, %fd65, %fd68;
	ld.global.f64 	%fd70, [%rd14+8];
	add.f64 	%fd71, %fd67, %fd70;
	ld.global.f64 	%fd72, [%rd13+80];
	add.f64 	%fd73, %fd69, %fd72;
	ld.global.f64 	%fd74, [%rd14+16];
	add.f64 	%fd75, %fd71, %fd74;
	ld.global.f64 	%fd76, [%rd13+88];
	add.f64 	%fd77, %fd73, %fd76;
	ld.global.f64 	%fd78, [%rd14+24];
	add.f64 	%fd79, %fd75, %fd78;
	ld.global.f64 	%fd80, [%rd13+96];
	add.f64 	%fd81, %fd77, %fd80;
	ld.global.f64 	%fd82, [%rd14+32];
	add.f64 	%fd83, %fd79, %fd82;
	ld.global.f64 	%fd84, [%rd13+104];
	add.f64 	%fd85, %fd81, %fd84;
	ld.global.f64 	%fd86, [%rd14+40];
	add.f64 	%fd87, %fd83, %fd86;
	ld.global.f64 	%fd88, [%rd13+112];
	add.f64 	%fd89, %fd85, %fd88;
	ld.global.f64 	%fd90, [%rd14+48];
	add.f64 	%fd91, %fd87, %fd90;
	ld.global.f64 	%fd92, [%rd13+120];
	add.f64 	%fd161, %fd89, %fd92;
	ld.global.f64 	%fd93, [%rd14+56];
	add.f64 	%fd162, %fd91, %fd93;
	add.s32 	%r31, %r31, 16;
	add.s32 	%r30, %r30, 16;
	setp.ne.s32 	%p4, %r31, 0;
	@%p4 bra 	$L__BB1_4;
$L__BB1_5:
	setp.eq.s32 	%p5, %r3, 0;
	@%p5 bra 	$L__BB1_14;
	and.b32  	%r11, %r23, 7;
	setp.lt.u32 	%p6, %r3, 8;
	@%p6 bra 	$L__BB1_8;
	add.s32 	%r28, %r33, %r2;
	mul.wide.s32 	%rd15, %r28, 8;
	add.s64 	%rd16, %rd2, %rd15;
	ld.global.f64 	%fd95, [%rd16];
	add.f64 	%fd96, %fd161, %fd95;
	add.s64 	%rd17, %rd1, %rd15;
	ld.global.f64 	%fd97, [%rd17];
	add.f64 	%fd98, %fd162, %fd97;
	ld.global.f64 	%fd99, [%rd16+8];
	add.f64 	%fd100, %fd96, %fd99;
	ld.global.f64 	%fd101, [%rd17+8];
	add.f64 	%fd102, %fd98, %fd101;
	ld.global.f64 	%fd103, [%rd16+16];
	add.f64 	%fd104, %fd100, %fd103;
	ld.global.f64 	%fd105, [%rd17+16];
	add.f64 	%fd106, %fd102, %fd105;
	ld.global.f64 	%fd107, [%rd16+24];
	add.f64 	%fd108, %fd104, %fd107;
	ld.global.f64 	%fd109, [%rd17+24];
	add.f64 	%fd110, %fd106, %fd109;
	ld.global.f64 	%fd111, [%rd16+32];
	add.f64 	%fd112, %fd108, %fd111;
	ld.global.f64 	%fd113, [%rd17+32];
	add.f64 	%fd114, %fd110, %fd113;
	ld.global.f64 	%fd115, [%rd16+40];
	add.f64 	%fd116, %fd112, %fd115;
	ld.global.f64 	%fd117, [%rd17+40];
	add.f64 	%fd118, %fd114, %fd117;
	ld.global.f64 	%fd119, [%rd16+48];
	add.f64 	%fd120, %fd116, %fd119;
	ld.global.f64 	%fd121, [%rd17+48];
	add.f64 	%fd122, %fd118, %fd121;
	ld.global.f64 	%fd123, [%rd16+56];
	add.f64 	%fd161, %fd120, %fd123;
	ld.global.f64 	%fd124, [%rd17+56];
	add.f64 	%fd162, %fd122, %fd124;
	add.s32 	%r33, %r33, 8;
$L__BB1_8:
	setp.eq.s32 	%p7, %r11, 0;
	@%p7 bra 	$L__BB1_14;
	and.b32  	%r14, %r23, 3;
	setp.lt.u32 	%p8, %r11, 4;
	@%p8 bra 	$L__BB1_11;
	add.s32 	%r29, %r33, %r2;
	mul.wide.s32 	%rd18, %r29, 8;
	add.s64 	%rd19, %rd2, %rd18;
	ld.global.f64 	%fd126, [%rd19];
	add.f64 	%fd127, %fd161, %fd126;
	add.s64 	%rd20, %rd1, %rd18;
	ld.global.f64 	%fd128, [%rd20];
	add.f64 	%fd129, %fd162, %fd128;
	ld.global.f64 	%fd130, [%rd19+8];
	add.f64 	%fd131, %fd127, %fd130;
	ld.global.f64 	%fd132, [%rd20+8];
	add.f64 	%fd133, %fd129, %fd132;
	ld.global.f64 	%fd134, [%rd19+16];
	add.f64 	%fd135, %fd131, %fd134;
	ld.global.f64 	%fd136, [%rd20+16];
	add.f64 	%fd137, %fd133, %fd136;
	ld.global.f64 	%fd138, [%rd19+24];
	add.f64 	%fd161, %fd135, %fd138;
	ld.global.f64 	%fd139, [%rd20+24];
	add.f64 	%fd162, %fd137, %fd139;
	add.s32 	%r33, %r33, 4;
$L__BB1_11:
	setp.eq.s32 	%p9, %r14, 0;
	@%p9 bra 	$L__BB1_14;
	add.s32 	%r36, %r33, %r2;
	neg.s32 	%r35, %r14;
$L__BB1_13:
	.pragma "nounroll";
	mul.wide.s32 	%rd21, %r36, 8;
	add.s64 	%rd22, %rd1, %rd21;
	add.s64 	%rd23, %rd2, %rd21;
	ld.global.f64 	%fd140, [%rd23];
	add.f64 	%fd161, %fd161, %fd140;
	ld.global.f64 	%fd141, [%rd22];
	add.f64 	%fd162, %fd162, %fd141;
	add.s32 	%r36, %r36, 1;
	add.s32 	%r35, %r35, 1;
	setp.ne.s32 	%p10, %r35, 0;
	@%p10 bra 	$L__BB1_13;
$L__BB1_14:
	cvta.to.global.u64 	%rd24, %rd7;
	mul.wide.s32 	%rd25, %r1, 8;
	add.s64 	%rd6, %rd24, %rd25;
	ld.global.f64 	%fd27, [%rd6];
	setp.eq.f64 	%p11, %fd27, 0d0000000000000000;
	@%p11 bra 	$L__BB1_16;
	div.rn.f64 	%fd142, %fd161, %fd27;
	add.s64 	%rd31, %rd4, %rd25;
	st.global.f64 	[%rd31], %fd142;
	ld.global.f64 	%fd143, [%rd6];
	div.rn.f64 	%fd144, %fd162, %fd143;
	add.s64 	%rd32, %rd3, %rd25;
	st.global.f64 	[%rd32], %fd144;
	bra.uni 	$L__BB1_17;
$L__BB1_16:
	add.s64 	%rd27, %rd4, %rd25;
	mov.b64 	%rd28, 0;
	st.global.u64 	[%rd27], %rd28;
	add.s64 	%rd29, %rd3, %rd25;
	st.global.u64 	[%rd29], %rd28;
$L__BB1_17:
	ret;

}
	// .globl	_Z18integratePositionsiPdS_S_S_S_S_S_S_idS_i
.visible .entry _Z18integratePositionsiPdS_S_S_S_S_S_S_idS_i(
	.param .u32 _Z18integratePositionsiPdS_S_S_S_S_S_S_idS_i_param_0,
	.param .u64 .ptr .align 1 _Z18integratePositionsiPdS_S_S_S_S_S_S_idS_i_param_1,
	.param .u64 .ptr .align 1 _Z18integratePositionsiPdS_S_S_S_S_S_S_idS_i_param_2,
	.param .u64 .ptr .align 1 _Z18integratePositionsiPdS_S_S_S_S_S_S_idS_i_param_3,
	.param .u64 .ptr .align 1 _Z18integratePositionsiPdS_S_S_S_S_S_S_idS_i_param_4,
	.param .u64 .ptr .align 1 _Z18integratePositionsiPdS_S_S_S_S_S_S_idS_i_param_5,
	.param .u64 .ptr .align 1 _Z18integratePositionsiPdS_S_S_S_S_S_S_idS_i_param_6,
	.param .u64 .ptr .align 1 _Z18integratePositionsiPdS_S_S_S_S_S_S_idS_i_param_7,
	.param .u64 .ptr .align 1 _Z18integratePositionsiPdS_S_S_S_S_S_S_idS_i_param_8,
	.param .u32 _Z18integratePositionsiPdS_S_S_S_S_S_S_idS_i_param_9,
	.param .f64 _Z18integratePositionsiPdS_S_S_S_S_S_S_idS_i_param_10,
	.param .u64 .ptr .align 1 _Z18integratePositionsiPdS_S_S_S_S_S_S_idS_i_param_11,
	.param .u32 _Z18integratePositionsiPdS_S_S_S_S_S_S_idS_i_param_12
)
{
	.reg .pred 	%p<7>;
	.reg .b32 	%r<15>;
	.reg .b64 	%rd<34>;
	.reg .b64 	%fd<38>;

	ld.param.u32 	%r2, [_Z18integratePositionsiPdS_S_S_S_S_S_S_idS_i_param_0];
	ld.param.u64 	%rd8, [_Z18integratePositionsiPdS_S_S_S_S_S_S_idS_i_param_2];
	ld.param.u64 	%rd14, [_Z18integratePositionsiPdS_S_S_S_S_S_S_idS_i_param_3];
	ld.param.u64 	%rd15, [_Z18integratePositionsiPdS_S_S_S_S_S_S_idS_i_param_4];
	ld.param.u64 	%rd9, [_Z18integratePositionsiPdS_S_S_S_S_S_S_idS_i_param_5];
	ld.param.u64 	%rd10, [_Z18integratePositionsiPdS_S_S_S_S_S_S_idS_i_param_6];
	ld.param.u64 	%rd11, [_Z18integratePositionsiPdS_S_S_S_S_S_S_idS_i_param_7];
	ld.param.u64 	%rd12, [_Z18integratePositionsiPdS_S_S_S_S_S_S_idS_i_param_8];
	ld.param.u32 	%r3, [_Z18integratePositionsiPdS_S_S_S_S_S_S_idS_i_param_9];
	ld.param.f64 	%fd8, [_Z18integratePositionsiPdS_S_S_S_S_S_S_idS_i_param_10];
	ld.param.u64 	%rd13, [_Z18integratePositionsiPdS_S_S_S_S_S_S_idS_i_param_11];
	ld.param.u32 	%r4, [_Z18integratePositionsiPdS_S_S_S_S_S_S_idS_i_param_12];
	cvta.to.global.u64 	%rd1, %rd15;
	cvta.to.global.u64 	%rd2, %rd14;
	mov.u32 	%r5, %ctaid.x;
	mov.u32 	%r6, %ntid.x;
	mov.u32 	%r7, %tid.x;
	mad.lo.s32 	%r1, %r5, %r6, %r7;
	setp.ge.s32 	%p1, %r1, %r3;
	@%p1 bra 	$L__BB2_9;
	mad.lo.s32 	%r8, %r2, -1030792151, 85899344;
	shf.l.wrap.b32 	%r9, %r8, %r8, 30;
	setp.gt.u32 	%p2, %r9, 42949672;
	@%p2 bra 	$L__BB2_3;
	ld.param.u64 	%rd33, [_Z18integratePositionsiPdS_S_S_S_S_S_S_idS_i_param_1];
	mul.hi.s32 	%r10, %r2, 1374389535;
	shr.u32 	%r11, %r10, 31;
	shr.s32 	%r12, %r10, 5;
	add.s32 	%r13, %r12, %r11;
	mul.wide.s32 	%rd16, %r1, 8;
	add.s64 	%rd17, %rd2, %rd16;
	ld.global.f64 	%fd9, [%rd17];
	mad.lo.s32 	%r14, %r3, %r13, %r1;
	cvta.to.global.u64 	%rd18, %rd33;
	mul.wide.s32 	%rd19, %r14, 8;
	add.s64 	%rd20, %rd18, %rd19;
	st.global.f64 	[%rd20], %fd9;
	add.s64 	%rd21, %rd1, %rd16;
	ld.global.f64 	%fd10, [%rd21];
	cvta.to.global.u64 	%rd22, %rd8;
	add.s64 	%rd23, %rd22, %rd19;
	st.global.f64 	[%rd23], %fd10;
$L__BB2_3:
	cvta.to.global.u64 	%rd24, %rd9;
	mul.wide.s32 	%rd25, %r1, 8;
	add.s64 	%rd3, %rd24, %rd25;
	ld.global.f64 	%fd11, [%rd3];
	cvta.to.global.u64 	%rd26, %rd11;
	add.s64 	%rd27, %rd26, %rd25;
	ld.global.f64 	%fd12, [%rd27];
	mul.f64 	%fd13, %fd12, 0d3FE0000000000000;
	mul.f64 	%fd14, %fd8, %fd13;
	mul.f64 	%fd15, %fd8, %fd14;
	fma.rn.f64 	%fd16, %fd8, %fd11, %fd15;
	add.s64 	%rd28, %rd2, %rd25;
	ld.global.f64 	%fd17, [%rd28];
	add.f64 	%fd18, %fd17, %fd16;
	st.global.f64 	[%rd28], %fd18;
	cvta.to.global.u64 	%rd29, %rd10;
	add.s64 	%rd4, %rd29, %rd25;
	ld.global.f64 	%fd19, [%rd4];
	cvta.to.global.u64 	%rd30, %rd12;
	add.s64 	%rd31, %rd30, %rd25;
	ld.global.f64 	%fd20, [%rd31];
	mul.f64 	%fd21, %fd20, 0d3FE0000000000000;
	mul.f64 	%fd22, %fd8, %fd21;
	mul.f64 	%fd23, %fd8, %fd22;
	fma.rn.f64 	%fd24, %fd8, %fd19, %fd23;
	add.s64 	%rd5, %rd1, %rd25;
	ld.global.f64 	%fd25, [%rd5];
	add.f64 	%fd37, %fd25, %fd24;
	st.global.f64 	[%rd5], %fd37;
	ld.global.f64 	%fd2, [%rd28];
	cvta.to.global.u64 	%rd32, %rd13;
	add.s64 	%rd6, %rd32, %rd25;
	ld.global.f64 	%fd36, [%rd6];
	sub.f64 	%fd26, %fd2, %fd36;
	setp.le.f64 	%p3, %fd26, 0d0000000000000000;
	@%p3 bra 	$L__BB2_5;
	add.f64 	%fd27, %fd2, %fd36;
	cvt.rn.f64.s32 	%fd28, %r4;
	setp.ltu.f64 	%p4, %fd27, %fd28;
	@%p4 bra 	$L__BB2_6;
$L__BB2_5:
	ld.global.f64 	%fd29, [%rd3];
	neg.f64 	%fd30, %fd29;
	st.global.f64 	[%rd3], %fd30;
	ld.global.f64 	%fd37, [%rd5];
	ld.global.f64 	%fd36, [%rd6];
$L__BB2_6:
	sub.f64 	%fd31, %fd37, %fd36;
	setp.le.f64 	%p5, %fd31, 0d0000000000000000;
	@%p5 bra 	$L__BB2_8;
	add.f64 	%fd32, %fd37, %fd36;
	cvt.rn.f64.s32 	%fd33, %r4;
	setp.ltu.f64 	%p6, %fd32, %fd33;
	@%p6 bra 	$L__BB2_9;
$L__BB2_8:
	ld.global.f64 	%fd34, [%rd4];
	neg.f64 	%fd35, %fd34;
	st.global.f64 	[%rd4], %fd35;
$L__BB2_9:
	ret;

}
	// .globl	_Z19integrateVelocitiesPdS_S_S_S_S_id
.visible .entry _Z19integrateVelocitiesPdS_S_S_S_S_id(
	.param .u64 .ptr .align 1 _Z19integrateVelocitiesPdS_S_S_S_S_id_param_0,
	.param .u64 .ptr .align 1 _Z19integrateVelocitiesPdS_S_S_S_S_id_param_1,
	.param .u64 .ptr .align 1 _Z19integrateVelocitiesPdS_S_S_S_S_id_param_2,
	.param .u64 .ptr .align 1 _Z19integrateVelocitiesPdS_S_S_S_S_id_param_3,
	.param .u64 .ptr .align 1 _Z19integrateVelocitiesPdS_S_S_S_S_id_param_4,
	.param .u64 .ptr .align 1 _Z19integrateVelocitiesPdS_S_S_S_S_id_param_5,
	.param .u32 _Z19integrateVelocitiesPdS_S_S_S_S_id_param_6,
	.param .f64 _Z19integrateVelocitiesPdS_S_S_S_S_id_param_7
)
{
	.reg .pred 	%p<2>;
	.reg .b32 	%r<6>;
	.reg .b64 	%rd<21>;
	.reg .b64 	%fd<15>;

	ld.param.u64 	%rd2, [_Z19integrateVelocitiesPdS_S_S_S_S_id_param_1];
	ld.param.u64 	%rd3, [_Z19integrateVelocitiesPdS_S_S_S_S_id_param_2];
	ld.param.u64 	%rd4, [_Z19integrateVelocitiesPdS_S_S_S_S_id_param_3];
	ld.param.u64 	%rd5, [_Z19integrateVelocitiesPdS_S_S_S_S_id_param_4];
	ld.param.u64 	%rd6, [_Z19integrateVelocitiesPdS_S_S_S_S_id_param_5];
	ld.param.u32 	%r2, [_Z19integrateVelocitiesPdS_S_S_S_S_id_param_6];
	ld.param.f64 	%fd1, [_Z19integrateVelocitiesPdS_S_S_S_S_id_param_7];
	mov.u32 	%r3, %ctaid.x;
	mov.u32 	%r4, %ntid.x;
	mov.u32 	%r5, %tid.x;
	mad.lo.s32 	%r1, %r3, %r4, %r5;
	setp.ge.s32 	%p1, %r1, %r2;
	@%p1 bra 	$L__BB3_2;
	ld.param.u64 	%rd20, [_Z19integrateVelocitiesPdS_S_S_S_S_id_param_0];
	cvta.to.global.u64 	%rd7, %rd5;
	cvta.to.global.u64 	%rd8, %rd3;
	cvta.to.global.u64 	%rd9, %rd20;
	cvta.to.global.u64 	%rd10, %rd6;
	cvta.to.global.u64 	%rd11, %rd4;
	cvta.to.global.u64 	%rd12, %rd2;
	mul.wide.s32 	%rd13, %r1, 8;
	add.s64 	%rd14, %rd7, %rd13;
	ld.global.f64 	%fd2, [%rd14];
	add.s64 	%rd15, %rd8, %rd13;
	ld.global.f64 	%fd3, [%rd15];
	add.f64 	%fd4, %fd2, %fd3;
	mul.f64 	%fd5, %fd4, 0d3FE0000000000000;
	add.s64 	%rd16, %rd9, %rd13;
	ld.global.f64 	%fd6, [%rd16];
	fma.rn.f64 	%fd7, %fd1, %fd5, %fd6;
	st.global.f64 	[%rd16], %fd7;
	add.s64 	%rd17, %rd10, %rd13;
	ld.global.f64 	%fd8, [%rd17];
	add.s64 	%rd18, %rd11, %rd13;
	ld.global.f64 	%fd9, [%rd18];
	add.f64 	%fd10, %fd8, %fd9;
	mul.f64 	%fd11, %fd10, 0d3FE0000000000000;
	add.s64 	%rd19, %rd12, %rd13;
	ld.global.f64 	%fd12, [%rd19];
	fma.rn.f64 	%fd13, %fd1, %fd11, %fd12;
	st.global.f64 	[%rd19], %fd13;
	ld.global.f64 	%fd14, [%rd14];
	st.global.f64 	[%rd15], %fd14;
$L__BB3_2:
	ret;

}
.func  (.param .b64 func_retval0) __internal_accurate_pow(
	.param .b64 __internal_accurate_pow_param_0,
	.param .b64 __internal_accurate_pow_param_1
)
{
	.reg .pred 	%p<8>;
	.reg .b32 	%r<49>;
	.reg .b32 	%f<3>;
	.reg .b64 	%fd<109>;

	ld.param.f64 	%fd10, [__internal_accurate_pow_param_0];
	ld.param.f64 	%fd11, [__internal_accurate_pow_param_1];
	{
	.reg .b32 %temp; 
	mov.b64 	{%temp, %r46}, %fd10;
	}
	{
	.reg .b32 %temp; 
	mov.b64 	{%r45, %temp}, %fd10;
	}
	shr.u32 	%r47, %r46, 20;
	setp.gt.u32 	%p1, %r46, 1048575;
	@%p1 bra 	$L__BB4_2;
	mul.f64 	%fd12, %fd10, 0d4350000000000000;
	{
	.reg .b32 %temp; 
	mov.b64 	{%temp, %r46}, %fd12;
	}
	{
	.reg .b32 %temp; 
	mov.b64 	{%r45, %temp}, %fd12;
	}
	shr.u32 	%r16, %r46, 20;
	add.s32 	%r47, %r16, -54;
$L__BB4_2:
	add.s32 	%r48, %r47, -1023;
	and.b32  	%r17, %r46, -2146435073;
	or.b32  	%r18, %r17, 1072693248;
	mov.b64 	%fd107, {%r45, %r18};
	setp.lt.u32 	%p2, %r18, 1073127583;
	@%p2 bra 	$L__BB4_4;
	{
	.reg .b32 %temp; 
	mov.b64 	{%r19, %temp}, %fd107;
	}
	{
	.reg .b32 %temp; 
	mov.b64 	{%temp, %r20}, %fd107;
	}
	add.s32 	%r21, %r20, -1048576;
	mov.b64 	%fd107, {%r19, %r21};
	add.s32 	%r48, %r47, -1022;
$L__BB4_4:
	add.f64 	%fd13, %fd107, 0dBFF0000000000000;
	add.f64 	%fd14, %fd107, 0d3FF0000000000000;
	rcp.approx.ftz.f64 	%fd15, %fd14;
	neg.f64 	%fd16, %fd14;
	fma.rn.f64 	%fd17, %fd16, %fd15, 0d3FF0000000000000;
	fma.rn.f64 	%fd18, %fd17, %fd17, %fd17;
	fma.rn.f64 	%fd19, %fd18, %fd15, %fd15;
	mul.f64 	%fd20, %fd13, %fd19;
	fma.rn.f64 	%fd21, %fd13, %fd19, %fd20;
	mul.f64 	%fd22, %fd21, %fd21;
	fma.rn.f64 	%fd23, %fd22, 0d3EB0F5FF7D2CAFE2, 0d3ED0F5D241AD3B5A;
	fma.rn.f64 	%fd24, %fd23, %fd22, 0d3EF3B20A75488A3F;
	fma.rn.f64 	%fd25, %fd24, %fd22, 0d3F1745CDE4FAECD5;
	fma.rn.f64 	%fd26, %fd25, %fd22, 0d3F3C71C7258A578B;
	fma.rn.f64 	%fd27, %fd26, %fd22, 0d3F6249249242B910;
	fma.rn.f64 	%fd28, %fd27, %fd22, 0d3F89999999999DFB;
	sub.f64 	%fd29, %fd13, %fd21;
	add.f64 	%fd30, %fd29, %fd29;
	neg.f64 	%fd31, %fd21;
	fma.rn.f64 	%fd32, %fd31, %fd13, %fd30;
	mul.f64 	%fd33, %fd19, %fd32;
	fma.rn.f64 	%fd34, %fd22, %fd28, 0d3FB5555555555555;
	mov.f64 	%fd35, 0d3FB5555555555555;
	sub.f64 	%fd36, %fd35, %fd34;
	fma.rn.f64 	%fd37, %fd22, %fd28, %fd36;
	add.f64 	%fd38, %fd37, 0dBC46A4CB00B9E7B0;
	add.f64 	%fd39, %fd34, %fd38;
	sub.f64 	%fd40, %fd34, %fd39;
	add.f64 	%fd41, %fd38, %fd40;
	mul.rn.f64 	%fd42, %fd21, %fd21;
	neg.f64 	%fd43, %fd42;
	fma.rn.f64 	%fd44, %fd21, %fd21, %fd43;
	{
	.reg .b32 %temp; 
	mov.b64 	{%r22, %temp}, %fd33;
	}
	{
	.reg .b32 %temp; 
	mov.b64 	{%temp, %r23}, %fd33;
	}
	add.s32 	%r24, %r23, 1048576;
	mov.b64 	%fd45, {%r22, %r24};
	fma.rn.f64 	%fd46, %fd21, %fd45, %fd44;
	mul.rn.f64 	%fd47, %fd42, %fd21;
	neg.f64 	%fd48, %fd47;
	fma.rn.f64 	%fd49, %fd42, %fd21, %fd48;
	fma.rn.f64 	%fd50, %fd42, %fd33, %fd49;
	fma.rn.f64 	%fd51, %fd46, %fd21, %fd50;
	mul.rn.f64 	%fd52, %fd39, %fd47;
	neg.f64 	%fd53, %fd52;
	fma.rn.f64 	%fd54, %fd39, %fd47, %fd53;
	fma.rn.f64 	%fd55, %fd39, %fd51, %fd54;
	fma.rn.f64 	%fd56, %fd41, %fd47, %fd55;
	add.f64 	%fd57, %fd52, %fd56;
	sub.f64 	%fd58, %fd52, %fd57;
	add.f64 	%fd59, %fd56, %fd58;
	add.f64 	%fd60, %fd21, %fd57;
	sub.f64 	%fd61, %fd21, %fd60;
	add.f64 	%fd62, %fd57, %fd61;
	add.f64 	%fd63, %fd59, %fd62;
	add.f64 	%fd64, %fd33, %fd63;
	add.f64 	%fd65, %fd60, %fd64;
	sub.f64 	%fd66, %fd60, %fd65;
	add.f64 	%fd67, %fd64, %fd66;
	xor.b32  	%r25, %r48, -2147483648;
	mov.b32 	%r26, 1127219200;
	mov.b64 	%fd68, {%r25, %r26};
	mov.b32 	%r27, -2147483648;
	mov.b64 	%fd69, {%r27, %r26};
	sub.f64 	%fd70, %fd68, %fd69;
	fma.rn.f64 	%fd71, %fd70, 0d3FE62E42FEFA39EF, %fd65;
	fma.rn.f64 	%fd72, %fd70, 0dBFE62E42FEFA39EF, %fd71;
	sub.f64 	%fd73, %fd72, %fd65;
	sub.f64 	%fd74, %fd67, %fd73;
	fma.rn.f64 	%fd75, %fd70, 0d3C7ABC9E3B39803F, %fd74;
	add.f64 	%fd76, %fd71, %fd75;
	sub.f64 	%fd77, %fd71, %fd76;
	add.f64 	%fd78, %fd75, %fd77;
	{
	.reg .b32 %temp; 
	mov.b64 	{%temp, %r28}, %fd11;
	}
	{
	.reg .b32 %temp; 
	mov.b64 	{%r29, %temp}, %fd11;
	}
	shl.b32 	%r30, %r28, 1;
	setp.gt.u32 	%p3, %r30, -33554433;
	and.b32  	%r31, %r28, -15728641;
	selp.b32 	%r32, %r31, %r28, %p3;
	mov.b64 	%fd79, {%r29, %r32};
	mul.rn.f64 	%fd80, %fd76, %fd79;
	neg.f64 	%fd81, %fd80;
	fma.rn.f64 	%fd82, %fd76, %fd79, %fd81;
	fma.rn.f64 	%fd83, %fd78, %fd79, %fd82;
	add.f64 	%fd4, %fd80, %fd83;
	sub.f64 	%fd84, %fd80, %fd4;
	add.f64 	%fd5, %fd83, %fd84;
	fma.rn.f64 	%fd85, %fd4, 0d3FF71547652B82FE, 0d4338000000000000;
	{
	.reg .b32 %temp; 
	mov.b64 	{%r13, %temp}, %fd85;
	}
	mov.f64 	%fd86, 0dC338000000000000;
	add.rn.f64 	%fd87, %fd85, %fd86;
	fma.rn.f64 	%fd88, %fd87, 0dBFE62E42FEFA39EF, %fd4;
	fma.rn.f64 	%fd89, %fd87, 0dBC7ABC9E3B39803F, %fd88;
	fma.rn.f64 	%fd90, %fd89, 0d3E5ADE1569CE2BDF, 0d3E928AF3FCA213EA;
	fma.rn.f64 	%fd91, %fd90, %fd89, 0d3EC71DEE62401315;
	fma.rn.f64 	%fd92, %fd91, %fd89, 0d3EFA01997C89EB71;
	fma.rn.f64 	%fd93, %fd92, %fd89, 0d3F2A01A014761F65;
	fma.rn.f64 	%fd94, %fd93, %fd89, 0d3F56C16C1852B7AF;
	fma.rn.f64 	%fd95, %fd94, %fd89, 0d3F81111111122322;
	fma.rn.f64 	%fd96, %fd95, %fd89, 0d3FA55555555502A1;
	fma.rn.f64 	%fd97, %fd96, %fd89, 0d3FC5555555555511;
	fma.rn.f64 	%fd98, %fd97, %fd89, 0d3FE000000000000B;
	fma.rn.f64 	%fd99, %fd98, %fd89, 0d3FF0000000000000;
	fma.rn.f64 	%fd100, %fd99, %fd89, 0d3FF0000000000000;
	{
	.reg .b32 %temp; 
	mov.b64 	{%r14, %temp}, %fd100;
	}
	{
	.reg .b32 %temp; 
	mov.b64 	{%temp, %r15}, %fd100;
	}
	shl.b32 	%r33, %r13, 20;
	add.s32 	%r34, %r33, %r15;
	mov.b64 	%fd108, {%r14, %r34};
	{
	.reg .b32 %temp; 
	mov.b64 	{%temp, %r35}, %fd4;
	}
	mov.b32 	%f2, %r35;
	abs.f32 	%f1, %f2;
	setp.lt.f32 	%p4, %f1, 0f4086232B;
	@%p4 bra 	$L__BB4_7;
	setp.lt.f64 	%p5, %fd4, 0d0000000000000000;
	add.f64 	%fd101, %fd4, 0d7FF0000000000000;
	selp.f64 	%fd108, 0d0000000000000000, %fd101, %p5;
	setp.geu.f32 	%p6, %f1, 0f40874800;
	@%p6 bra 	$L__BB4_7;
	shr.u32 	%r36, %r13, 31;
	add.s32 	%r37, %r13, %r36;
	shr.s32 	%r38, %r37, 1;
	shl.b32 	%r39, %r38, 20;
	add.s32 	%r40, %r15, %r39;
	mov.b64 	%fd102, {%r14, %r40};
	sub.s32 	%r41, %r13, %r38;
	shl.b32 	%r42, %r41, 20;
	add.s32 	%r43, %r42, 1072693248;
	mov.b32 	%r44, 0;
	mov.b64 	%fd103, {%r44, %r43};
	mul.f64 	%fd108, %fd103, %fd102;
$L__BB4_7:
	abs.f64 	%fd104, %fd108;
	setp.eq.f64 	%p7, %fd104, 0d7FF0000000000000;
	fma.rn.f64 	%fd105, %fd108, %fd5, %fd108;
	selp.f64 	%fd106, %fd108, %fd105, %p7;
	st.param.f64 	[func_retval0], %fd106;
	ret;

}


// ===== COMPILED SASS (sm_100) =====

	.target	sm_100

	.elftype	@"ET_EXEC"


//--------------------- .note.nv.tkinfo           --------------------------
	.section	.note.nv.tkinfo,"",@"SHT_NOTE"
	.sectionflags	@"SHF_NOTE_NV_TKINFO"
	.tkinfo
        /*0018*/ 	.word	0x00000002
        /*0030*/ 	.string	""
        /*0030*/ 	.string	"ptxas"
        /*0030*/ 	.string	"Cuda compilation tools, release 13.0, V13.0.88"
        /*0030*/ 	.string	"Build cuda_13.0.r13.0/compiler.36424714_0"
        /*0030*/ 	.string	"-arch sm_100 -m 64 "



//--------------------- .note.nv.cuinfo           --------------------------
	.section	.note.nv.cuinfo,"",@"SHT_NOTE"
	.sectionflags	@"SHF_NOTE_NV_CUINFO"
        /*0018*/ 	.short	0x0002
        /*001a*/ 	.short	0x0064
        /*001c*/ 	.short	0x0082
	.zero		2


//--------------------- .nv.info                  --------------------------
	.section	.nv.info,"",@"SHT_CUDA_INFO"
	.align	4


	//----- nvinfo : EIATTR_REGCOUNT
	.align		4
        /*0000*/ 	.byte	0x04, 0x2f
        /*0002*/ 	.short	(.L_1 - .L_0)
	.align		4
.L_0:
        /*0004*/ 	.word	index@(_Z13computeForcesPdS_S_S_iiiS_d)
        /*0008*/ 	.word	0x00000026


	//----- nvinfo : EIATTR_FRAME_SIZE
	.align		4
.L_1:
        /*000c*/ 	.byte	0x04, 0x11
        /*000e*/ 	.short	(.L_3 - .L_2)
	.align		4
.L_2:
        /*0010*/ 	.word	index@($_Z13computeForcesPdS_S_S_iiiS_d$__internal_accurate_pow)
        /*0014*/ 	.word	0x00000000


	//----- nvinfo : EIATTR_FRAME_SIZE
	.align		4
.L_3:
        /*0018*/ 	.byte	0x04, 0x11
        /*001a*/ 	.short	(.L_5 - .L_4)
	.align		4
.L_4:
        /*001c*/ 	.word	index@($__internal_3_$__cuda_sm20_dsqrt_rn_f64_mediumpath_v1)
        /*0020*/ 	.word	0x00000000


	//----- nvinfo : EIATTR_FRAME_SIZE
	.align		4
.L_5:
        /*0024*/ 	.byte	0x04, 0x11
        /*0026*/ 	.short	(.L_7 - .L_6)
	.align		4
.L_6:
        /*0028*/ 	.word	index@($__internal_2_$__cuda_sm20_div_rn_f64_full)
        /*002c*/ 	.word	0x00000000


	//----- nvinfo : EIATTR_FRAME_SIZE
	.align		4
.L_7:
        /*0030*/ 	.byte	0x04, 0x11
        /*0032*/ 	.short	(.L_9 - .L_8)
	.align		4
.L_8:
        /*0034*/ 	.word	index@($__internal_1_$__cuda_sm20_dblrcp_rn_slowpath_v3)
        /*0038*/ 	.word	0x00000000


	//----- nvinfo : EIATTR_FRAME_SIZE
	.align		4
.L_9:
        /*003c*/ 	.byte	0x04, 0x11
        /*003e*/ 	.short	(.L_11 - .L_10)
	.align		4
.L_10:
        /*0040*/ 	.word	index@(_Z13computeForcesPdS_S_S_iiiS_d)
        /*0044*/ 	.word	0x00000000


	//----- nvinfo : EIATTR_REGCOUNT
	.align		4
.L_11:
        /*0048*/ 	.byte	0x04, 0x2f
        /*004a*/ 	.short	(.L_13 - .L_12)
	.align		4
.L_12:
        /*004c*/ 	.word	index@(_Z22aggregateAccelerationsPdS_S_S_PKdi)
        /*0050*/ 	.word	0x00000020


	//----- nvinfo : EIATTR_FRAME_SIZE
	.align		4
.L_13:
        /*0054*/ 	.byte	0x04, 0x11
        /*0056*/ 	.short	(.L_15 - .L_14)
	.align		4
.L_14:
        /*0058*/ 	.word	index@($__internal_0_$__cuda_sm20_div_rn_f64_full)
        /*005c*/ 	.word	0x00000000


	//----- nvinfo : EIATTR_FRAME_SIZE
	.align		4
.L_15:
        /*0060*/ 	.byte	0x04, 0x11
        /*0062*/ 	.short	(.L_17 - .L_16)
	.align		4
.L_16:
        /*0064*/ 	.word	index@(_Z22aggregateAccelerationsPdS_S_S_PKdi)
        /*0068*/ 	.word	0x00000000


	//----- nvinfo : EIATTR_REGCOUNT
	.align		4
.L_17:
        /*006c*/ 	.byte	0x04, 0x2f
        /*006e*/ 	.short	(.L_19 - .L_18)
	.align		4
.L_18:
        /*0070*/ 	.word	index@(_Z18integratePositionsiPdS_S_S_S_S_S_S_idS_i)
        /*0074*/ 	.word	0x0000001a


	//----- nvinfo : EIATTR_FRAME_SIZE
	.align		4
.L_19:
        /*0078*/ 	.byte	0x04, 0x11
        /*007a*/ 	.short	(.L_21 - .L_20)
	.align		4
.L_20:
        /*007c*/ 	.word	index@(_Z18integratePositionsiPdS_S_S_S_S_S_S_idS_i)
        /*0080*/ 	.word	0x00000000


	//----- nvinfo : EIATTR_REGCOUNT
	.align		4
.L_21:
        /*0084*/ 	.byte	0x04, 0x2f
        /*0086*/ 	.short	(.L_23 - .L_22)
	.align		4
.L_22:
        /*0088*/ 	.word	index@(_Z19integrateVelocitiesPdS_S_S_S_S_id)
        /*008c*/ 	.word	0x00000016


	//----- nvinfo : EIATTR_FRAME_SIZE
	.align		4
.L_23:
        /*0090*/ 	.byte	0x04, 0x11
        /*0092*/ 	.short	(.L_25 - .L_24)
	.align		4
.L_24:
        /*0094*/ 	.word	index@(_Z19integrateVelocitiesPdS_S_S_S_S_id)
        /*0098*/ 	.word	0x00000000


	//----- nvinfo : EIATTR_MIN_STACK_SIZE
	.align		4
.L_25:
        /*009c*/ 	.byte	0x04, 0x12
        /*009e*/ 	.short	(.L_27 - .L_26)
	.align		4
.L_26:
        /*00a0*/ 	.word	index@(_Z19integrateVelocitiesPdS_S_S_S_S_id)
        /*00a4*/ 	.word	0x00000000


	//----- nvinfo : EIATTR_MIN_STACK_SIZE
	.align		4
.L_27:
        /*00a8*/ 	.byte	0x04, 0x12
        /*00aa*/ 	.short	(.L_29 - .L_28)
	.align		4
.L_28:
        /*00ac*/ 	.word	index@(_Z18integratePositionsiPdS_S_S_S_S_S_S_idS_i)
        /*00b0*/ 	.word	0x00000000


	//----- nvinfo : EIATTR_MIN_STACK_SIZE
	.align		4
.L_29:
        /*00b4*/ 	.byte	0x04, 0x12
        /*00b6*/ 	.short	(.L_31 - .L_30)
	.align		4
.L_30:
        /*00b8*/ 	.word	index@(_Z22aggregateAccelerationsPdS_S_S_PKdi)
        /*00bc*/ 	.word	0x00000000


	//----- nvinfo : EIATTR_MIN_STACK_SIZE
	.align		4
.L_31:
        /*00c0*/ 	.byte	0x04, 0x12
        /*00c2*/ 	.short	(.L_33 - .L_32)
	.align		4
.L_32:
        /*00c4*/ 	.word	index@(_Z13computeForcesPdS_S_S_iiiS_d)
        /*00c8*/ 	.word	0x00000000
.L_33:


//--------------------- .nv.compat                --------------------------
	.section	.nv.compat,"",@"SHT_CUDA_COMPAT_INFO"
	.align	4
        /*0000*/ 	.byte	0x02, 0x09, 0x00, 0x00, 0x02, 0x02, 0x01, 0x00, 0x02, 0x05, 0x05, 0x00, 0x03, 0x07, 0x01, 0x01
        /*0010*/ 	.byte	0x02, 0x03, 0x00, 0x00, 0x02, 0x06, 0x01, 0x00, 0x04, 0x0b, 0x08, 0x00, 0x01, 0x00, 0x00, 0x00
        /*0020*/ 	.byte	0x00, 0x00, 0x00, 0x00


//--------------------- .nv.info._Z19integrateVelocitiesPdS_S_S_S_S_id --------------------------
	.section	.nv.info._Z19integrateVelocitiesPdS_S_S_S_S_id,"",@"SHT_CUDA_INFO"
	.sectionflags	@""
	.align	4


	//----- nvinfo : EIATTR_CUDA_API_VERSION
	.align		4
        /*0000*/ 	.byte	0x04, 0x37
        /*0002*/ 	.short	(.L_35 - .L_34)
.L_34:
        /*0004*/ 	.word	0x00000082


	//----- nvinfo : EIATTR_KPARAM_INFO
	.align		4
.L_35:
        /*0008*/ 	.byte	0x04, 0x17
        /*000a*/ 	.short	(.L_37 - .L_36)
.L_36:
        /*000c*/ 	.word	0x00000000
        /*0010*/ 	.short	0x0007
        /*0012*/ 	.short	0x0038
        /*0014*/ 	.byte	0x00, 0xf0, 0x21, 0x00


	//----- nvinfo : EIATTR_KPARAM_INFO
	.align		4
.L_37:
        /*0018*/ 	.byte	0x04, 0x17
        /*001a*/ 	.short	(.L_39 - .L_38)
.L_38:
        /*001c*/ 	.word	0x00000000
        /*0020*/ 	.short	0x0006
        /*0022*/ 	.short	0x0030
        /*0024*/ 	.byte	0x00, 0xf0, 0x11, 0x00


	//----- nvinfo : EIATTR_KPARAM_INFO
	.align		4
.L_39:
        /*0028*/ 	.byte	0x04, 0x17
        /*002a*/ 	.short	(.L_41 - .L_40)
.L_40:
        /*002c*/ 	.word	0x00000000
        /*0030*/ 	.short	0x0005
        /*0032*/ 	.short	0x0028
        /*0034*/ 	.byte	0x00, 0xf5, 0x21, 0x00


	//----- nvinfo : EIATTR_KPARAM_INFO
	.align		4
.L_41:
        /*0038*/ 	.byte	0x04, 0x17
        /*003a*/ 	.short	(.L_43 - .L_42)
.L_42:
        /*003c*/ 	.word	0x00000000
        /*0040*/ 	.short	0x0004
        /*0042*/ 	.short	0x0020
        /*0044*/ 	.byte	0x00, 0xf5, 0x21, 0x00


	//----- nvinfo : EIATTR_KPARAM_INFO
	.align		4
.L_43:
        /*0048*/ 	.byte	0x04, 0x17
        /*004a*/ 	.short	(.L_45 - .L_44)
.L_44:
        /*004c*/ 	.word	0x00000000
        /*0050*/ 	.short	0x0003
        /*0052*/ 	.short	0x0018
        /*0054*/ 	.byte	0x00, 0xf5, 0x21, 0x00


	//----- nvinfo : EIATTR_KPARAM_INFO
	.align		4
.L_45:
        /*0058*/ 	.byte	0x04, 0x17
        /*005a*/ 	.short	(.L_47 - .L_46)
.L_46:
        /*005c*/ 	.word	0x00000000
        /*0060*/ 	.short	0x0002
        /*0062*/ 	.short	0x0010
        /*0064*/ 	.byte	0x00, 0xf5, 0x21, 0x00


	//----- nvinfo : EIATTR_KPARAM_INFO
	.align		4
.L_47:
        /*0068*/ 	.byte	0x04, 0x17
        /*006a*/ 	.short	(.L_49 - .L_48)
.L_48:
        /*006c*/ 	.word	0x00000000
        /*0070*/ 	.short	0x0001
        /*0072*/ 	.short	0x0008
        /*0074*/ 	.byte	0x00, 0xf5, 0x21, 0x00


	//----- nvinfo : EIATTR_KPARAM_INFO
	.align		4
.L_49:
        /*0078*/ 	.byte	0x04, 0x17
        /*007a*/ 	.short	(.L_51 - .L_50)
.L_50:
        /*007c*/ 	.word	0x00000000
        /*0080*/ 	.short	0x0000
        /*0082*/ 	.short	0x0000
        /*0084*/ 	.byte	0x00, 0xf5, 0x21, 0x00


	//----- nvinfo : EIATTR_SPARSE_MMA_MASK
	.align		4
.L_51:
        /*0088*/ 	.byte	0x03, 0x50
        /*008a*/ 	.short	0x0000


	//----- nvinfo : EIATTR_MAXREG_COUNT
	.align		4
        /*008c*/ 	.byte	0x03, 0x1b
        /*008e*/ 	.short	0x00ff


	//----- nvinfo : EIATTR_MERCURY_ISA_VERSION
	.align		4
        /*0090*/ 	.byte	0x03, 0x5f
        /*0092*/ 	.short	0x0101


	//----- nvinfo : EIATTR_VRC_CTA_INIT_COUNT
	.align		4
        /*0094*/ 	.byte	0x02, 0x4a
	.zero		1
	.zero		1


	//----- nvinfo : EIATTR_EXIT_INSTR_OFFSETS
	.align		4
        /*0098*/ 	.byte	0x04, 0x1c
        /*009a*/ 	.short	(.L_53 - .L_52)


	//   ....[0]....
.L_52:
        /*009c*/ 	.word	0x00000070


	//   ....[1]....
        /*00a0*/ 	.word	0x00000260


	//----- nvinfo : EIATTR_CBANK_PARAM_SIZE
	.align		4
.L_53:
        /*00a4*/ 	.byte	0x03, 0x19
        /*00a6*/ 	.short	0x0040


	//----- nvinfo : EIATTR_PARAM_CBANK
	.align		4
        /*00a8*/ 	.byte	0x04, 0x0a
        /*00aa*/ 	.short	(.L_55 - .L_54)
	.align		4
.L_54:
        /*00ac*/ 	.word	index@(.nv.constant0._Z19integrateVelocitiesPdS_S_S_S_S_id)
        /*00b0*/ 	.short	0x0380
        /*00b2*/ 	.short	0x0040


	//----- nvinfo : EIATTR_SW_WAR
	.align		4
.L_55:
        /*00b4*/ 	.byte	0x04, 0x36
        /*00b6*/ 	.short	(.L_57 - .L_56)
.L_56:
        /*00b8*/ 	.word	0x00000008
.L_57:


//--------------------- .nv.info._Z18integratePositionsiPdS_S_S_S_S_S_S_idS_i --------------------------
	.section	.nv.info._Z18integratePositionsiPdS_S_S_S_S_S_S_idS_i,"",@"SHT_CUDA_INFO"
	.sectionflags	@""
	.align	4


	//----- nvinfo : EIATTR_CUDA_API_VERSION
	.align		4
        /*0000*/ 	.byte	0x04, 0x37
        /*0002*/ 	.short	(.L_59 - .L_58)
.L_58:
        /*0004*/ 	.word	0x00000082


	//----- nvinfo : EIATTR_KPARAM_INFO
	.align		4
.L_59:
        /*0008*/ 	.byte	0x04, 0x17
        /*000a*/ 	.short	(.L_61 - .L_60)
.L_60:
        /*000c*/ 	.word	0x00000000
        /*0010*/ 	.short	0x000c
        /*0012*/ 	.short	0x0060
        /*0014*/ 	.byte	0x00, 0xf0, 0x11, 0x00


	//----- nvinfo : EIATTR_KPARAM_INFO
	.align		4
.L_61:
        /*0018*/ 	.byte	0x04, 0x17
        /*001a*/ 	.short	(.L_63 - .L_62)
.L_62:
        /*001c*/ 	.word	0x00000000
        /*0020*/ 	.short	0x000b
        /*0022*/ 	.short	0x0058
        /*0024*/ 	.byte	0x00, 0xf5, 0x21, 0x00


	//----- nvinfo : EIATTR_KPARAM_INFO
	.align		4
.L_63:
        /*0028*/ 	.byte	0x04, 0x17
        /*002a*/ 	.short	(.L_65 - .L_64)
.L_64:
        /*002c*/ 	.word	0x00000000
        /*0030*/ 	.short	0x000a
        /*0032*/ 	.short	0x0050
        /*0034*/ 	.byte	0x00, 0xf0, 0x21, 0x00


	//----- nvinfo : EIATTR_KPARAM_INFO
	.align		4
.L_65:
        /*0038*/ 	.byte	0x04, 0x17
        /*003a*/ 	.short	(.L_67 - .L_66)
.L_66:
        /*003c*/ 	.word	0x00000000
        /*0040*/ 	.short	0x0009
        /*0042*/ 	.short	0x0048
        /*0044*/ 	.byte	0x00, 0xf0, 0x11, 0x00


	//----- nvinfo : EIATTR_KPARAM_INFO
	.align		4
.L_67:
        /*0048*/ 	.byte	0x04, 0x17
        /*004a*/ 	.short	(.L_69 - .L_68)
.L_68:
        /*004c*/ 	.word	0x00000000
        /*0050*/ 	.short	0x0008
        /*0052*/ 	.short	0x0040
        /*0054*/ 	.byte	0x00, 0xf5, 0x21, 0x00


	//----- nvinfo : EIATTR_KPARAM_INFO
	.align		4
.L_69:
        /*0058*/ 	.byte	0x04, 0x17
        /*005a*/ 	.short	(.L_71 - .L_70)
.L_70:
        /*005c*/ 	.word	0x00000000
        /*0060*/ 	.short	0x0007
        /*0062*/ 	.short	0x0038
        /*0064*/ 	.byte	0x00, 0xf5, 0x21, 0x00


	//----- nvinfo : EIATTR_KPARAM_INFO
	.align		4
.L_71:
        /*0068*/ 	.byte	0x04, 0x17
        /*006a*/ 	.short	(.L_73 - .L_72)
.L_72:
        /*006c*/ 	.word	0x00000000
        /*0070*/ 	.short	0x0006
        /*0072*/ 	.short	0x0030
        /*0074*/ 	.byte	0x00, 0xf5, 0x21, 0x00


	//----- nvinfo : EIATTR_KPARAM_INFO
	.align		4
.L_73:
        /*0078*/ 	.byte	0x04, 0x17
        /*007a*/ 	.short	(.L_75 - .L_74)
.L_74:
        /*007c*/ 	.word	0x00000000
        /*0080*/ 	.short	0x0005
        /*0082*/ 	.short	0x0028
        /*0084*/ 	.byte	0x00, 0xf5, 0x21, 0x00


	//----- nvinfo : EIATTR_KPARAM_INFO
	.align		4
.L_75:
        /*0088*/ 	.byte	0x04, 0x17
        /*008a*/ 	.short	(.L_77 - .L_76)
.L_76:
        /*008c*/ 	.word	0x00000000
        /*0090*/ 	.short	0x0004
        /*0092*/ 	.short	0x0020
        /*0094*/ 	.byte	0x00, 0xf5, 0x21, 0x00


	//----- nvinfo : EIATTR_KPARAM_INFO
	.align		4
.L_77:
        /*0098*/ 	.byte	0x04, 0x17
        /*009a*/ 	.short	(.L_79 - .L_78)
.L_78:
        /*009c*/ 	.word	0x00000000
        /*00a0*/ 	.short	0x0003
        /*00a2*/ 	.short	0x0018
        /*00a4*/ 	.byte	0x00, 0xf5, 0x21, 0x00


	//----- nvinfo : EIATTR_KPARAM_INFO
	.align		4
.L_79:
        /*00a8*/ 	.byte	0x04, 0x17
        /*00aa*/ 	.short	(.L_81 - .L_80)
.L_80:
        /*00ac*/ 	.word	0x00000000
        /*00b0*/ 	.short	0x0002
        /*00b2*/ 	.short	0x0010
        /*00b4*/ 	.byte	0x00, 0xf5, 0x21, 0x00


	//----- nvinfo : EIATTR_KPARAM_INFO
	.align		4
.L_81:
        /*00b8*/ 	.byte	0x04, 0x17
        /*00ba*/ 	.short	(.L_83 - .L_82)
.L_82:
        /*00bc*/ 	.word	0x00000000
        /*00c0*/ 	.short	0x0001
        /*00c2*/ 	.short	0x0008
        /*00c4*/ 	.byte	0x00, 0xf5, 0x21, 0x00


	//----- nvinfo : EIATTR_KPARAM_INFO
	.align		4
.L_83:
        /*00c8*/ 	.byte	0x04, 0x17
        /*00ca*/ 	.short	(.L_85 - .L_84)
.L_84:
        /*00cc*/ 	.word	0x00000000
        /*00d0*/ 	.short	0x0000
        /*00d2*/ 	.short	0x0000
        /*00d4*/ 	.byte	0x00, 0xf0, 0x11, 0x00


	//----- nvinfo : EIATTR_SPARSE_MMA_MASK
	.align		4
.L_85:
        /*00d8*/ 	.byte	0x03, 0x50
        /*00da*/ 	.short	0x0000


	//----- nvinfo : EIATTR_MAXREG_COUNT
	.align		4
        /*00dc*/ 	.byte	0x03, 0x1b
        /*00de*/ 	.short	0x00ff


	//----- nvinfo : EIATTR_MERCURY_ISA_VERSION
	.align		4
        /*00e0*/ 	.byte	0x03, 0x5f
        /*00e2*/ 	.short	0x0101


	//----- nvinfo : EIATTR_VRC_CTA_INIT_COUNT
	.align		4
        /*00e4*/ 	.byte	0x02, 0x4a
	.zero		1
	.zero		1


	//----- nvinfo : EIATTR_EXIT_INSTR_OFFSETS
	.align		4
        /*00e8*/ 	.byte	0x04, 0x1c
        /*00ea*/ 	.short	(.L_87 - .L_86)


	//   ....[0]....
.L_86:
        /*00ec*/ 	.word	0x00000070


	//   ....[1]....
        /*00f0*/ 	.word	0x00000550


	//   ....[2]....
        /*00f4*/ 	.word	0x000005a0


	//----- nvinfo : EIATTR_CRS_STACK_SIZE
	.align		4
.L_87:
        /*00f8*/ 	.byte	0x04, 0x1e
        /*00fa*/ 	.short	(.L_89 - .L_88)
.L_88:
        /*00fc*/ 	.word	0x00000000


	//----- nvinfo : EIATTR_CBANK_PARAM_SIZE
	.align		4
.L_89:
        /*0100*/ 	.byte	0x03, 0x19
        /*0102*/ 	.short	0x0064


	//----- nvinfo : EIATTR_PARAM_CBANK
	.align		4
        /*0104*/ 	.byte	0x04, 0x0a
        /*0106*/ 	.short	(.L_91 - .L_90)
	.align		4
.L_90:
        /*0108*/ 	.word	index@(.nv.constant0._Z18integratePositionsiPdS_S_S_S_S_S_S_idS_i)
        /*010c*/ 	.short	0x0380
        /*010e*/ 	.short	0x0064


	//----- nvinfo : EIATTR_SW_WAR
	.align		4
.L_91:
        /*0110*/ 	.byte	0x04, 0x36
        /*0112*/ 	.short	(.L_93 - .L_92)
.L_92:
        /*0114*/ 	.word	0x00000008
.L_93:


//--------------------- .nv.info._Z22aggregateAccelerationsPdS_S_S_PKdi --------------------------
	.section	.nv.info._Z22aggregateAccelerationsPdS_S_S_PKdi,"",@"SHT_CUDA_INFO"
	.sectionflags	@""
	.align	4


	//----- nvinfo : EIATTR_CUDA_API_VERSION
	.align		4
        /*0000*/ 	.byte	0x04, 0x37
        /*0002*/ 	.short	(.L_95 - .L_94)
.L_94:
        /*0004*/ 	.word	0x00000082


	//----- nvinfo : EIATTR_KPARAM_INFO
	.align		4
.L_95:
        /*0008*/ 	.byte	0x04, 0x17
        /*000a*/ 	.short	(.L_97 - .L_96)
.L_96:
        /*000c*/ 	.word	0x00000000
        /*0010*/ 	.short	0x0005
        /*0012*/ 	.short	0x0028
        /*0014*/ 	.byte	0x00, 0xf0, 0x11, 0x00


	//----- nvinfo : EIATTR_KPARAM_INFO
	.align		4
.L_97:
        /*0018*/ 	.byte	0x04, 0x17
        /*001a*/ 	.short	(.L_99 - .L_98)
.L_98:
        /*001c*/ 	.word	0x00000000
        /*0020*/ 	.short	0x0004
        /*0022*/ 	.short	0x0020
        /*0024*/ 	.byte	0x00, 0xf5, 0x21, 0x00


	//----- nvinfo : EIATTR_KPARAM_INFO
	.align		4
.L_99:
        /*0028*/ 	.byte	0x04, 0x17
        /*002a*/ 	.short	(.L_101 - .L_100)
.L_100:
        /*002c*/ 	.word	0x00000000
        /*0030*/ 	.short	0x0003
        /*0032*/ 	.short	0x0018
        /*0034*/ 	.byte	0x00, 0xf5, 0x21, 0x00


	//----- nvinfo : EIATTR_KPARAM_INFO
	.align		4
.L_101:
        /*0038*/ 	.byte	0x04, 0x17
        /*003a*/ 	.short	(.L_103 - .L_102)
.L_102:
        /*003c*/ 	.word	0x00000000
        /*0040*/ 	.short	0x0002
        /*0042*/ 	.short	0x0010
        /*0044*/ 	.byte	0x00, 0xf5, 0x21, 0x00


	//----- nvinfo : EIATTR_KPARAM_INFO
	.align		4
.L_103:
        /*0048*/ 	.byte	0x04, 0x17
        /*004a*/ 	.short	(.L_105 - .L_104)
.L_104:
        /*004c*/ 	.word	0x00000000
        /*0050*/ 	.short	0x0001
        /*0052*/ 	.short	0x0008
        /*0054*/ 	.byte	0x00, 0xf5, 0x21, 0x00


	//----- nvinfo : EIATTR_KPARAM_INFO
	.align		4
.L_105:
        /*0058*/ 	.byte	0x04, 0x17
        /*005a*/ 	.short	(.L_107 - .L_106)
.L_106:
        /*005c*/ 	.word	0x00000000
        /*0060*/ 	.short	0x0000
        /*0062*/ 	.short	0x0000
        /*0064*/ 	.byte	0x00, 0xf5, 0x21, 0x00


	//----- nvinfo : EIATTR_SPARSE_MMA_MASK
	.align		4
.L_107:
        /*0068*/ 	.byte	0x03, 0x50
        /*006a*/ 	.short	0x0000


	//----- nvinfo : EIATTR_MAXREG_COUNT
	.align		4
        /*006c*/ 	.byte	0x03, 0x1b
        /*006e*/ 	.short	0x00ff


	//----- nvinfo : EIATTR_MERCURY_ISA_VERSION
	.align		4
        /*0070*/ 	.byte	0x03, 0x5f
        /*0072*/ 	.short	0x0101


	//----- nvinfo : EIATTR_VRC_CTA_INIT_COUNT
	.align		4
        /*0074*/ 	.byte	0x02, 0x4a
	.zero		1
	.zero		1


	//----- nvinfo : EIATTR_EXIT_INSTR_OFFSETS
	.align		4
        /*0078*/ 	.byte	0x04, 0x1c
        /*007a*/ 	.short	(.L_109 - .L_108)


	//   ....[0]....
.L_108:
        /*007c*/ 	.word	0x00000070


	//   ....[1]....
        /*0080*/ 	.word	0x00000f00


	//   ....[2]....
        /*0084*/ 	.word	0x00000f70


	//----- nvinfo : EIATTR_CRS_STACK_SIZE
	.align		4
.L_109:
        /*0088*/ 	.byte	0x04, 0x1e
        /*008a*/ 	.short	(.L_111 - .L_110)
.L_110:
        /*008c*/ 	.word	0x00000000


	//----- nvinfo : EIATTR_CBANK_PARAM_SIZE
	.align		4
.L_111:
        /*0090*/ 	.byte	0x03, 0x19
        /*0092*/ 	.short	0x002c


	//----- nvinfo : EIATTR_PARAM_CBANK
	.align		4
        /*0094*/ 	.byte	0x04, 0x0a
        /*0096*/ 	.short	(.L_113 - .L_112)
	.align		4
.L_112:
        /*0098*/ 	.word	index@(.nv.constant0._Z22aggregateAccelerationsPdS_S_S_PKdi)
        /*009c*/ 	.short	0x0380
        /*009e*/ 	.short	0x002c


	//----- nvinfo : EIATTR_SW_WAR
	.align		4
.L_113:
        /*00a0*/ 	.byte	0x04, 0x36
        /*00a2*/ 	.short	(.L_115 - .L_114)
.L_114:
        /*00a4*/ 	.word	0x00000008
.L_115:


//--------------------- .nv.info._Z13computeForcesPdS_S_S_iiiS_d --------------------------
	.section	.nv.info._Z13computeForcesPdS_S_S_iiiS_d,"",@"SHT_CUDA_INFO"
	.sectionflags	@""
	.align	4


	//----- nvinfo : EIATTR_CUDA_API_VERSION
	.align		4
        /*0000*/ 	.byte	0x04, 0x37
        /*0002*/ 	.short	(.L_117 - .L_116)
.L_116:
        /*0004*/ 	.word	0x00000082


	//----- nvinfo : EIATTR_KPARAM_INFO
	.align		4
.L_117:
        /*0008*/ 	.byte	0x04, 0x17
        /*000a*/ 	.short	(.L_119 - .L_118)
.L_118:
        /*000c*/ 	.word	0x00000000
        /*0010*/ 	.short	0x0008
        /*0012*/ 	.short	0x0038
        /*0014*/ 	.byte	0x00, 0xf0, 0x21, 0x00


	//----- nvinfo : EIATTR_KPARAM_INFO
	.align		4
.L_119:
        /*0018*/ 	.byte	0x04, 0x17
        /*001a*/ 	.short	(.L_121 - .L_120)
.L_120:
        /*001c*/ 	.word	0x00000000
        /*0020*/ 	.short	0x0007
        /*0022*/ 	.short	0x0030
        /*0024*/ 	.byte	0x00, 0xf5, 0x21, 0x00


	//----- nvinfo : EIATTR_KPARAM_INFO
	.align		4
.L_121:
        /*0028*/ 	.byte	0x04, 0x17
        /*002a*/ 	.short	(.L_123 - .L_122)
.L_122:
        /*002c*/ 	.word	0x00000000
        /*0030*/ 	.short	0x0006
        /*0032*/ 	.short	0x0028
        /*0034*/ 	.byte	0x00, 0xf0, 0x11, 0x00


	//----- nvinfo : EIATTR_KPARAM_INFO
	.align		4
.L_123:
        /*0038*/ 	.byte	0x04, 0x17
        /*003a*/ 	.short	(.L_125 - .L_124)
.L_124:
        /*003c*/ 	.word	0x00000000
        /*0040*/ 	.short	0x0005
        /*0042*/ 	.short	0x0024
        /*0044*/ 	.byte	0x00, 0xf0, 0x11, 0x00


	//----- nvinfo : EIATTR_KPARAM_INFO
	.align		4
.L_125:
        /*0048*/ 	.byte	0x04, 0x17
        /*004a*/ 	.short	(.L_127 - .L_126)
.L_126:
        /*004c*/ 	.word	0x00000000
        /*0050*/ 	.short	0x0004
        /*0052*/ 	.short	0x0020
        /*0054*/ 	.byte	0x00, 0xf0, 0x11, 0x00


	//----- nvinfo : EIATTR_KPARAM_INFO
	.align		4
.L_127:
        /*0058*/ 	.byte	0x04, 0x17
        /*005a*/ 	.short	(.L_129 - .L_128)
.L_128:
        /*005c*/ 	.word	0x00000000
        /*0060*/ 	.short	0x0003
        /*0062*/ 	.short	0x0018
        /*0064*/ 	.byte	0x00, 0xf5, 0x21, 0x00


	//----- nvinfo : EIATTR_KPARAM_INFO
	.align		4
.L_129:
        /*0068*/ 	.byte	0x04, 0x17
        /*006a*/ 	.short	(.L_131 - .L_130)
.L_130:
        /*006c*/ 	.word	0x00000000
        /*0070*/ 	.short	0x0002
        /*0072*/ 	.short	0x0010
        /*0074*/ 	.byte	0x00, 0xf5, 0x21, 0x00


	//----- nvinfo : EIATTR_KPARAM_INFO
	.align		4
.L_131:
        /*0078*/ 	.byte	0x04, 0x17
        /*007a*/ 	.short	(.L_133 - .L_132)
.L_132:
        /*007c*/ 	.word	0x00000000
        /*0080*/ 	.short	0x0001
        /*0082*/ 	.short	0x0008
        /*0084*/ 	.byte	0x00, 0xf5, 0x21, 0x00


	//----- nvinfo : EIATTR_KPARAM_INFO
	.align		4
.L_133:
        /*0088*/ 	.byte	0x04, 0x17
        /*008a*/ 	.short	(.L_135 - .L_134)
.L_134:
        /*008c*/ 	.word	0x00000000
        /*0090*/ 	.short	0x0000
        /*0092*/ 	.short	0x0000
        /*0094*/ 	.byte	0x00, 0xf5, 0x21, 0x00


	//----- nvinfo : EIATTR_SPARSE_MMA_MASK
	.align		4
.L_135:
        /*0098*/ 	.byte	0x03, 0x50
        /*009a*/ 	.short	0x0000


	//----- nvinfo : EIATTR_MAXREG_COUNT
	.align		4
        /*009c*/ 	.byte	0x03, 0x1b
        /*009e*/ 	.short	0x00ff


	//----- nvinfo : EIATTR_MERCURY_ISA_VERSION
	.align		4
        /*00a0*/ 	.byte	0x03, 0x5f
        /*00a2*/ 	.short	0x0101


	//----- nvinfo : EIATTR_VRC_CTA_INIT_COUNT
	.align		4
        /*00a4*/ 	.byte	0x02, 0x4a
	.zero		1
	.zero		1


	//----- nvinfo : EIATTR_EXIT_INSTR_OFFSETS
	.align		4
        /*00a8*/ 	.byte	0x04, 0x1c
        /*00aa*/ 	.short	(.L_137 - .L_136)


	//   ....[0]....
.L_136:
        /*00ac*/ 	.word	0x000000d0


	//   ....[1]....
        /*00b0*/ 	.word	0x00000fb0


	//   ....[2]....
        /*00b4*/ 	.word	0x00001040


	//----- nvinfo : EIATTR_CRS_STACK_SIZE
	.align		4
.L_137:
        /*00b8*/ 	.byte	0x04, 0x1e
        /*00ba*/ 	.short	(.L_139 - .L_138)
.L_138:
        /*00bc*/ 	.word	0x00000000


	//----- nvinfo : EIATTR_CBANK_PARAM_SIZE
	.align		4
.L_139:
        /*00c0*/ 	.byte	0x03, 0x19
        /*00c2*/ 	.short	0x0040


	//----- nvinfo : EIATTR_PARAM_CBANK
	.align		4
        /*00c4*/ 	.byte	0x04, 0x0a
        /*00c6*/ 	.short	(.L_141 - .L_140)
	.align		4
.L_140:
        /*00c8*/ 	.word	index@(.nv.constant0._Z13computeForcesPdS_S_S_iiiS_d)
        /*00cc*/ 	.short	0x0380
        /*00ce*/ 	.short	0x0040


	//----- nvinfo : EIATTR_SW_WAR
	.align		4
.L_141:
        /*00d0*/ 	.byte	0x04, 0x36
        /*00d2*/ 	.short	(.L_143 - .L_142)
.L_142:
        /*00d4*/ 	.word	0x00000008
.L_143:


//--------------------- .nv.callgraph             --------------------------
	.section	.nv.callgraph,"",@"SHT_CUDA_CALLGRAPH"
	.align	4
	.sectionentsize	8
	.align		4
        /*0000*/ 	.word	0x00000000
	.align		4
        /*0004*/ 	.word	0xffffffff
	.align		4
        /*0008*/ 	.word	0x00000000
	.align		4
        /*000c*/ 	.word	0xfffffffe
	.align		4
        /*0010*/ 	.word	0x00000000
	.align		4
        /*0014*/ 	.word	0xfffffffd
	.align		4
        /*0018*/ 	.word	0x00000000
	.align		4
        /*001c*/ 	.word	0xfffffffc


//--------------------- .text._Z19integrateVelocitiesPdS_S_S_S_S_id --------------------------
	.section	.text._Z19integrateVelocitiesPdS_S_S_S_S_id,"ax",@progbits
	.align	128
        .global         _Z19integrateVelocitiesPdS_S_S_S_S_id
        .type           _Z19integrateVelocitiesPdS_S_S_S_S_id,@function
        .size           _Z19integrateVelocitiesPdS_S_S_S_S_id,(.L_x_62 - _Z19integrateVelocitiesPdS_S_S_S_S_id)
        .other          _Z19integrateVelocitiesPdS_S_S_S_S_id,@"STO_CUDA_ENTRY STV_DEFAULT"
_Z19integrateVelocitiesPdS_S_S_S_S_id:
.text._Z19integrateVelocitiesPdS_S_S_S_S_id:
[----:B------:R-:W-:Y:S01]  /*0000*/  LDC R1, c[0x0][0x37c] ;  /* 0x0000df00ff017b82 */ /* 0x000fe20000000800 */
[----:B------:R-:W0:Y:S07]  /*0010*/  S2R R3, SR_TID.X ;  /* 0x0000000000037919 */ /* 0x000e2e0000002100 */
[----:B------:R-:W0:Y:S01]  /*0020*/  S2UR UR4, SR_CTAID.X ;  /* 0x00000000000479c3 */ /* 0x000e220000002500 */
[----:B------:R-:W1:Y:S07]  /*0030*/  LDCU UR5, c[0x0][0x3b0] ;  /* 0x00007600ff0577ac */ /* 0x000e6e0008000800 */
[----:B------:R-:W0:Y:S02]  /*0040*/  LDC R0, c[0x0][0x360] ;  /* 0x0000d800ff007b82 */ /* 0x000e240000000800 */
[----:B0-----:R-:W-:-:S05]  /*0050*/  IMAD R0, R0, UR4, R3 ;  /* 0x0000000400007c24 */ /* 0x001fca000f8e0203 */
[----:B-1----:R-:W-:-:S13]  /*0060*/  ISETP.GE.AND P0, PT, R0, UR5, PT ;  /* 0x0000000500007c0c */ /* 0x002fda000bf06270 */
[----:B------:R-:W-:Y:S05]  /*0070*/  @P0 EXIT ;  /* 0x000000000000094d */ /* 0x000fea0003800000 */
[----:B------:R-:W0:Y:S01]  /*0080*/  LDC.64 R4, c[0x0][0x3a0] ;  /* 0x0000e800ff047b82 */ /* 0x000e220000000a00 */
[----:B------:R-:W1:Y:S01]  /*0090*/  LDCU.64 UR4, c[0x0][0x358] ;  /* 0x00006b00ff0477ac */ /* 0x000e620008000a00 */
[----:B------:R-:W2:Y:S06]  /*00a0*/  LDCU.64 UR6, c[0x0][0x3b8] ;  /* 0x00007700ff0677ac */ /* 0x000eac0008000a00 */
[----:B------:R-:W3:Y:S08]  /*00b0*/  LDC.64 R2, c[0x0][0x390] ;  /* 0x0000e400ff027b82 */ /* 0x000ef00000000a00 */
[----:B------:R-:W4:Y:S01]  /*00c0*/  LDC.64 R6, c[0x0][0x380] ;  /* 0x0000e000ff067b82 */ /* 0x000f220000000a00 */
[----:B0-----:R-:W-:-:S07]  /*00d0*/  IMAD.WIDE R4, R0, 0x8, R4 ;  /* 0x0000000800047825 */ /* 0x001fce00078e0204 */
[----:B------:R-:W0:Y:S01]  /*00e0*/  LDC.64 R14, c[0x0][0x3a8] ;  /* 0x0000ea00ff0e7b82 */ /* 0x000e220000000a00 */
[----:B-1----:R-:W5:Y:S01]  /*00f0*/  LDG.E.64 R8, desc[UR4][R4.64] ;  /* 0x0000000404087981 */ /* 0x002f62000c1e1b00 */
[----:B---3--:R-:W-:-:S06]  /*0100*/  IMAD.WIDE R2, R0, 0x8, R2 ;  /* 0x0000000800027825 */ /* 0x008fcc00078e0202 */
[----:B------:R-:W1:Y:S01]  /*0110*/  LDC.64 R16, c[0x0][0x398] ;  /* 0x0000e600ff107b82 */ /* 0x000e620000000a00 */
[----:B------:R-:W5:Y:S01]  /*0120*/  LDG.E.64 R10, desc[UR4][R2.64] ;  /* 0x00000004020a7981 */ /* 0x000f62000c1e1b00 */
[----:B----4-:R-:W-:-:S06]  /*0130*/  IMAD.WIDE R6, R0, 0x8, R6 ;  /* 0x0000000800067825 */ /* 0x010fcc00078e0206 */
[----:B------:R-:W3:Y:S01]  /*0140*/  LDC.64 R18, c[0x0][0x388] ;  /* 0x0000e200ff127b82 */ /* 0x000ee20000000a00 */
[----:B------:R-:W2:Y:S01]  /*0150*/  LDG.E.64 R12, desc[UR4][R6.64] ;  /* 0x00000004060c7981 */ /* 0x000ea2000c1e1b00 */
[----:B-----5:R-:W-:-:S08]  /*0160*/  DADD R8, R8, R10 ;  /* 0x0000000008087229 */ /* 0x020fd0000000000a */
[----:B------:R-:W-:Y:S01]  /*0170*/  DMUL R8, R8, 0.5 ;  /* 0x3fe0000008087828 */ /* 0x000fe20000000000 */
[----:B0-----:R-:W-:-:S07]  /*0180*/  IMAD.WIDE R10, R0, 0x8, R14 ;  /* 0x00000008000a7825 */ /* 0x001fce00078e020e */
[----:B--2---:R-:W-:Y:S01]  /*0190*/  DFMA R8, R8, UR6, R12 ;  /* 0x0000000608087c2b */ /* 0x004fe2000800000c */
[----:B-1----:R-:W-:-:S06]  /*01a0*/  IMAD.WIDE R12, R0, 0x8, R16 ;  /* 0x00000008000c7825 */ /* 0x002fcc00078e0210 */
[----:B------:R-:W-:Y:S04]  /*01b0*/  STG.E.64 desc[UR4][R6.64], R8 ;  /* 0x0000000806007986 */ /* 0x000fe8000c101b04 */
[----:B------:R-:W2:Y:S04]  /*01c0*/  LDG.E.64 R10, desc[UR4][R10.64] ;  /* 0x000000040a0a7981 */ /* 0x000ea8000c1e1b00 */
[----:B------:R-:W2:Y:S01]  /*01d0*/  LDG.E.64 R12, desc[UR4][R12.64] ;  /* 0x000000040c0c7981 */ /* 0x000ea2000c1e1b00 */
[----:B---3--:R-:W-:-:S05]  /*01e0*/  IMAD.WIDE R16, R0, 0x8, R18 ;  /* 0x0000000800107825 */ /* 0x008fca00078e0212 */
[----:B------:R-:W3:Y:S01]  /*01f0*/  LDG.E.64 R18, desc[UR4][R16.64] ;  /* 0x0000000410127981 */ /* 0x000ee2000c1e1b00 */
[----:B--2---:R-:W-:-:S08]  /*0200*/  DADD R14, R10, R12 ;  /* 0x000000000a0e7229 */ /* 0x004fd0000000000c */
[----:B------:R-:W-:-:S08]  /*0210*/  DMUL R14, R14, 0.5 ;  /* 0x3fe000000e0e7828 */ /* 0x000fd00000000000 */
[----:B---3--:R-:W-:-:S07]  /*0220*/  DFMA R14, R14, UR6, R18 ;  /* 0x000000060e0e7c2b */ /* 0x008fce0008000012 */
[----:B------:R-:W-:Y:S04]  /*0230*/  STG.E.64 desc[UR4][R16.64], R14 ;  /* 0x0000000e10007986 */ /* 0x000fe8000c101b04 */
[----:B------:R-:W2:Y:S04]  /*0240*/  LDG.E.64 R4, desc[UR4][R4.64] ;  /* 0x0000000404047981 */ /* 0x000ea8000c1e1b00 */
[----:B--2---:R-:W-:Y:S01]  /*0250*/  STG.E.64 desc[UR4][R2.64], R4 ;  /* 0x0000000402007986 */ /* 0x004fe2000c101b04 */
[----:B------:R-:W-:Y:S05]  /*0260*/  EXIT ;  /* 0x000000000000794d */ /* 0x000fea0003800000 */
.L_x_0:
[----:B------:R-:W-:-:S00]  /*0270*/  BRA `(.L_x_0) ;  /* 0xfffffffc00fc7947 */ /* 0x000fc0000383ffff */
[----:B------:R-:W-:-:S00]  /*0280*/  NOP ;  /* 0x0000000000007918 */ /* 0x000fc00000000000 */
[----:B------:R-:W-:-:S00]  /*0290*/  NOP ;  /* 0x0000000000007918 */ /* 0x000fc00000000000 */
[----:B------:R-:W-:-:S00]  /*02a0*/  NOP ;  /* 0x0000000000007918 */ /* 0x000fc00000000000 */
[----:B------:R-:W-:-:S00]  /*02b0*/  NOP ;  /* 0x0000000000007918 */ /* 0x000fc00000000000 */
[----:B------:R-:W-:-:S00]  /*02c0*/  NOP ;  /* 0x0000000000007918 */ /* 0x000fc00000000000 */
[----:B------:R-:W-:-:S00]  /*02d0*/  NOP ;  /* 0x0000000000007918 */ /* 0x000fc00000000000 */
[----:B------:R-:W-:-:S00]  /*02e0*/  NOP ;  /* 0x0000000000007918 */ /* 0x000fc00000000000 */
[----:B------:R-:W-:-:S00]  /*02f0*/  NOP ;  /* 0x0000000000007918 */ /* 0x000fc00000000000 */
.L_x_62:


//--------------------- .text._Z18integratePositionsiPdS_S_S_S_S_S_S_idS_i --------------------------
	.section	.text._Z18integratePositionsiPdS_S_S_S_S_S_S_idS_i,"ax",@progbits
	.align	128
        .global         _Z18integratePositionsiPdS_S_S_S_S_S_S_idS_i
        .type           _Z18integratePositionsiPdS_S_S_S_S_S_S_idS_i,@function
        .size           _Z18integratePositionsiPdS_S_S_S_S_S_S_idS_i,(.L_x_63 - _Z18integratePositionsiPdS_S_S_S_S_S_S_idS_i)
        .other          _Z18integratePositionsiPdS_S_S_S_S_S_S_idS_i,@"STO_CUDA_ENTRY STV_DEFAULT"
_Z18integratePositionsiPdS_S_S_S_S_S_S_idS_i:
.text._Z18integratePositionsiPdS_S_S_S_S_S_S_idS_i:
        /* <DEDUP_REMOVED lines=8> */
[----:B------:R-:W0:Y:S01]  /*0080*/  LDC R10, c[0x0][0x380] ;  /* 0x0000e000ff0a7b82 */ /* 0x000e220000000800 */
[----:B------:R-:W-:Y:S01]  /*0090*/  HFMA2 R5, -RZ, RZ, -3.279296875, 266.25 ;  /* 0xc28f5c29ff057431 */ /* 0x000fe200000001ff */
[----:B------:R-:W1:Y:S06]  /*00a0*/  LDCU.64 UR4, c[0x0][0x358] ;  /* 0x00006b00ff0477ac */ /* 0x000e6c0008000a00 */
[----:B------:R-:W2:Y:S08]  /*00b0*/  LDC.64 R2, c[0x0][0x398] ;  /* 0x0000e600ff027b82 */ /* 0x000eb00000000a00 */
[----:B------:R-:W3:Y:S01]  /*00c0*/  LDC.64 R14, c[0x0][0x3b8] ;  /* 0x0000ee00ff0e7b82 */ /* 0x000ee20000000a00 */
[----:B0-----:R-:W-:-:S07]  /*00d0*/  IMAD R4, R10, R5, 0x51eb850 ;  /* 0x051eb8500a047424 */ /* 0x001fce00078e0205 */
[----:B------:R-:W0:Y:S01]  /*00e0*/  LDC.64 R16, c[0x0][0x398] ;  /* 0x0000e600ff107b82 */ /* 0x000e220000000a00 */
[----:B------:R-:W-:-:S04]  /*00f0*/  SHF.L.W.U32.HI R4, R4, 0x1e, R4 ;  /* 0x0000001e04047819 */ /* 0x000fc80000010e04 */
[----:B------:R-:W-:-:S03]  /*0100*/  ISETP.GT.U32.AND P0, PT, R4, 0x28f5c28, PT ;  /* 0x028f5c280400780c */ /* 0x000fc60003f04070 */
[----:B------:R-:W4:Y:S08]  /*0110*/  LDC.64 R20, c[0x0][0x3c0] ;  /* 0x0000f000ff147b82 */ /* 0x000f300000000a00 */
[----:B------:R-:W5:Y:S02]  /*0120*/  LDC.64 R22, c[0x0][0x3d8] ;  /* 0x0000f600ff167b82 */ /* 0x000f640000000a00 */
[----:B--2---:R-:W-:-:S06]  /*0130*/  @!P0 IMAD.WIDE R2, R0, 0x8, R2 ;  /* 0x0000000800028825 */ /* 0x004fcc00078e0202 */
[----:B------:R-:W2:Y:S01]  /*0140*/  @!P0 LDC.64 R6, c[0x0][0x388] ;  /* 0x0000e200ff068b82 */ /* 0x000ea20000000a00 */
[----:B-1----:R1:W4:Y:S01]  /*0150*/  @!P0 LDG.E.64 R4, desc[UR4][R2.64] ;  /* 0x0000000402048981 */ /* 0x002322000c1e1b00 */
[----:B------:R-:W-:-:S05]  /*0160*/  @!P0 IMAD.HI R10, R10, 0x51eb851f, RZ ;  /* 0x51eb851f0a0a8827 */ /* 0x000fca00078e02ff */
[----:B------:R-:W-:Y:S01]  /*0170*/  @!P0 SHF.R.U32.HI R11, RZ, 0x1f, R10 ;  /* 0x0000001fff0b8819 */ /* 0x000fe2000001160a */
[----:B------:R-:W0:Y:S03]  /*0180*/  @!P0 LDC.64 R8, c[0x0][0x3a0] ;  /* 0x0000e800ff088b82 */ /* 0x000e260000000a00 */
[----:B------:R-:W-:-:S05]  /*0190*/  @!P0 LEA.HI.SX32 R11, R10, R11, 0x1b ;  /* 0x0000000b0a0b8211 */ /* 0x000fca00078fdaff */
[----:B------:R-:W-:Y:S01]  /*01a0*/  @!P0 IMAD R13, R11, UR6, R0 ;  /* 0x000000060b0d8c24 */ /* 0x000fe2000f8e0200 */
[----:B-1----:R-:W1:Y:S01]  /*01b0*/  LDC.64 R2, c[0x0][0x3a8] ;  /* 0x0000ea00ff027b82 */ /* 0x002e620000000a00 */
[----:B---3--:R-:W-:Y:S01]  /*01c0*/  IMAD.WIDE R14, R0, 0x8, R14 ;  /* 0x00000008000e7825 */ /* 0x008fe200078e020e */
[----:B------:R-:W3:Y:S03]  /*01d0*/  LDCU UR6, c[0x0][0x3e0] ;  /* 0x00007c00ff0677ac */ /* 0x000ee60008000800 */
[----:B--2---:R-:W-:-:S03]  /*01e0*/  @!P0 IMAD.WIDE R6, R13, 0x8, R6 ;  /* 0x000000080d068825 */ /* 0x004fc600078e0206 */
[----:B------:R-:W2:Y:S01]  /*01f0*/  LDC.64 R10, c[0x0][0x390] ;  /* 0x0000e400ff0a7b82 */ /* 0x000ea20000000a00 */
[----:B0-----:R-:W-:Y:S01]  /*0200*/  @!P0 IMAD.WIDE R8, R0, 0x8, R8 ;  /* 0x0000000800088825 */ /* 0x001fe200078e0208 */
[----:B----4-:R0:W-:Y:S05]  /*0210*/  @!P0 STG.E.64 desc[UR4][R6.64], R4 ;  /* 0x0000000406008986 */ /* 0x0101ea000c101b04 */
[----:B------:R-:W4:Y:S01]  /*0220*/  @!P0 LDG.E.64 R8, desc[UR4][R8.64] ;  /* 0x0000000408088981 */ /* 0x000f22000c1e1b00 */
[----:B--2---:R-:W-:-:S04]  /*0230*/  @!P0 IMAD.WIDE R10, R13, 0x8, R10 ;  /* 0x000000080d0a8825 */ /* 0x004fc800078e020a */
[----:B-1----:R-:W-:-:S04]  /*0240*/  IMAD.WIDE R2, R0, 0x8, R2 ;  /* 0x0000000800027825 */ /* 0x002fc800078e0202 */
[C---:B0-----:R-:W-:Y:S01]  /*0250*/  IMAD.WIDE R4, R0.reuse, 0x8, R16 ;  /* 0x0000000800047825 */ /* 0x041fe200078e0210 */
[----:B------:R-:W0:Y:S01]  /*0260*/  LDC.64 R6, c[0x0][0x3d0] ;  /* 0x0000f400ff067b82 */ /* 0x000e220000000a00 */
[----:B----4-:R1:W-:Y:S04]  /*0270*/  @!P0 STG.E.64 desc[UR4][R10.64], R8 ;  /* 0x000000080a008986 */ /* 0x0103e8000c101b04 */
[----:B------:R-:W2:Y:S04]  /*0280*/  LDG.E.64 R14, desc[UR4][R14.64] ;  /* 0x000000040e0e7981 */ /* 0x000ea8000c1e1b00 */
[----:B------:R-:W4:Y:S04]  /*0290*/  LDG.E.64 R12, desc[UR4][R2.64] ;  /* 0x00000004020c7981 */ /* 0x000f28000c1e1b00 */
[----:B------:R-:W3:Y:S01]  /*02a0*/  LDG.E.64 R18, desc[UR4][R4.64] ;  /* 0x0000000404127981 */ /* 0x000ee2000c1e1b00 */
[----:B-1----:R-:W1:Y:S08]  /*02b0*/  LDC.64 R8, c[0x0][0x3b0] ;  /* 0x0000ec00ff087b82 */ /* 0x002e700000000a00 */
[----:B------:R-:W5:Y:S01]  /*02c0*/  LDC.64 R10, c[0x0][0x3a0] ;  /* 0x0000e800ff0a7b82 */ /* 0x000f620000000a00 */
[----:B-1----:R-:W-:-:S04]  /*02d0*/  IMAD.WIDE R8, R0, 0x8, R8 ;  /* 0x0000000800087825 */ /* 0x002fc800078e0208 */
[----:B-----5:R-:W-:Y:S01]  /*02e0*/  IMAD.WIDE R10, R0, 0x8, R10 ;  /* 0x00000008000a7825 */ /* 0x020fe200078e020a */
[----:B--2---:R-:W-:-:S08]  /*02f0*/  DMUL R16, R14, 0.5 ;  /* 0x3fe000000e107828 */ /* 0x004fd00000000000 */
[----:B0-----:R-:W-:-:S08]  /*0300*/  DMUL R16, R16, R6 ;  /* 0x0000000610107228 */ /* 0x001fd00000000000 */
[----:B------:R-:W-:-:S08]  /*0310*/  DMUL R16, R16, R6 ;  /* 0x0000000610107228 */ /* 0x000fd00000000000 */
[----:B----4-:R-:W-:Y:S01]  /*0320*/  DFMA R12, R12, R6, R16 ;  /* 0x000000060c0c722b */ /* 0x010fe20000000010 */
[----:B------:R-:W-:-:S07]  /*0330*/  IMAD.WIDE R16, R0, 0x8, R20 ;  /* 0x0000000800107825 */ /* 0x000fce00078e0214 */
[----:B---3--:R-:W-:-:S07]  /*0340*/  DADD R12, R12, R18 ;  /* 0x000000000c0c7229 */ /* 0x008fce0000000012 */
[----:B------:R0:W-:Y:S04]  /*0350*/  STG.E.64 desc[UR4][R4.64], R12 ;  /* 0x0000000c04007986 */ /* 0x0001e8000c101b04 */
[----:B------:R-:W2:Y:S04]  /*0360*/  LDG.E.64 R16, desc[UR4][R16.64] ;  /* 0x0000000410107981 */ /* 0x000ea8000c1e1b00 */
[----:B------:R-:W3:Y:S04]  /*0370*/  LDG.E.64 R14, desc[UR4][R8.64] ;  /* 0x00000004080e7981 */ /* 0x000ee8000c1e1b00 */
[----:B------:R-:W4:Y:S01]  /*0380*/  LDG.E.64 R20, desc[UR4][R10.64] ;  /* 0x000000040a147981 */ /* 0x000f22000c1e1b00 */
[----:B--2---:R-:W-:-:S08]  /*0390*/  DMUL R18, R16, 0.5 ;  /* 0x3fe0000010127828 */ /* 0x004fd00000000000 */
[----:B------:R-:W-:-:S08]  /*03a0*/  DMUL R18, R18, R6 ;  /* 0x0000000612127228 */ /* 0x000fd00000000000 */
[----:B------:R-:W-:-:S08]  /*03b0*/  DMUL R18, R18, R6 ;  /* 0x0000000612127228 */ /* 0x000fd00000000000 */
[----:B---3--:R-:W-:Y:S01]  /*03c0*/  DFMA R6, R14, R6, R18 ;  /* 0x000000060e06722b */ /* 0x008fe20000000012 */
[----:B------:R-:W-:-:S07]  /*03d0*/  IMAD.WIDE R14, R0, 0x8, R22 ;  /* 0x00000008000e7825 */ /* 0x000fce00078e0216 */
[----:B----4-:R-:W-:-:S07]  /*03e0*/  DADD R6, R6, R20 ;  /* 0x0000000006067229 */ /* 0x010fce0000000014 */
[----:B------:R1:W-:Y:S04]  /*03f0*/  STG.E.64 desc[UR4][R10.64], R6 ;  /* 0x000000060a007986 */ /* 0x0003e8000c101b04 */
[----:B0-----:R-:W2:Y:S04]  /*0400*/  LDG.E.64 R4, desc[UR4][R4.64] ;  /* 0x0000000404047981 */ /* 0x001ea8000c1e1b00 */
[----:B------:R-:W2:Y:S01]  /*0410*/  LDG.E.64 R16, desc[UR4][R14.64] ;  /* 0x000000040e107981 */ /* 0x000ea2000c1e1b00 */
[----:B------:R-:W0:Y:S01]  /*0420*/  I2F.F64 R12, UR6 ;  /* 0x00000006000c7d12 */ /* 0x000e220008201c00 */
[----:B------:R-:W-:Y:S01]  /*0430*/  BSSY.RECONVERGENT B0, `(.L_x_1) ;  /* 0x000000b000007945 */ /* 0x000fe20003800200 */
[----:B--2---:R-:W-:-:S02]  /*0440*/  DADD R18, R4, -R16 ;  /* 0x0000000004127229 */ /* 0x004fc40000000810 */
[----:B------:R-:W-:-:S06]  /*0450*/  DADD R20, R4, R16 ;  /* 0x0000000004147229 */ /* 0x000fcc0000000010 */
[----:B------:R-:W-:Y:S02]  /*0460*/  DSETP.GTU.AND P1, PT, R18, RZ, PT ;  /* 0x000000ff1200722a */ /* 0x000fe40003f2c000 */
[----:B0-----:R-:W-:-:S14]  /*0470*/  DSETP.GE.AND P0, PT, R20, R12, PT ;  /* 0x0000000c1400722a */ /* 0x001fdc0003f06000 */
[----:B-1----:R-:W-:Y:S05]  /*0480*/  @!P0 BRA P1, `(.L_x_2) ;  /* 0x0000000000148947 */ /* 0x002fea0000800000 */
[----:B------:R-:W2:Y:S02]  /*0490*/  LDG.E.64 R4, desc[UR4][R2.64] ;  /* 0x0000000402047981 */ /* 0x000ea4000c1e1b00 */
[----:B--2---:R-:W-:-:S07]  /*04a0*/  DADD R4, -RZ, -R4 ;  /* 0x00000000ff047229 */ /* 0x004fce0000000904 */
[----:B------:R0:W-:Y:S04]  /*04b0*/  STG.E.64 desc[UR4][R2.64], R4 ;  /* 0x0000000402007986 */ /* 0x0001e8000c101b04 */
[----:B------:R0:W5:Y:S04]  /*04c0*/  LDG.E.64 R6, desc[UR4][R10.64] ;  /* 0x000000040a067981 */ /* 0x000168000c1e1b00 */
[----:B------:R0:W5:Y:S02]  /*04d0*/  LDG.E.64 R16, desc[UR4][R14.64] ;  /* 0x000000040e107981 */ /* 0x000164000c1e1b00 */
.L_x_2:
[----:B------:R-:W-:Y:S05]  /*04e0*/  BSYNC.RECONVERGENT B0 ;  /* 0x0000000000007941 */ /* 0x000fea0003800200 */
.L_x_1:
[----:B0----5:R-:W-:Y:S01]  /*04f0*/  DADD R2, -R16, R6 ;  /* 0x0000000010027229 */ /* 0x021fe20000000106 */
[----:B------:R-:W-:Y:S07]  /*0500*/  BSSY.RECONVERGENT B0, `(.L_x_3) ;  /* 0x0000006000007945 */ /* 0x000fee0003800200 */
[----:B------:R-:W-:-:S14]  /*0510*/  DSETP.GTU.AND P0, PT, R2, RZ, PT ;  /* 0x000000ff0200722a */ /* 0x000fdc0003f0c000 */
[----:B------:R-:W-:Y:S05]  /*0520*/  @!P0 BRA `(.L_x_4) ;  /* 0x00000000000c8947 */ /* 0x000fea0003800000 */
[----:B------:R-:W-:-:S08]  /*0530*/  DADD R6, R16, R6 ;  /* 0x0000000010067229 */ /* 0x000fd00000000006 */
[----:B------:R-:W-:-:S14]  /*0540*/  DSETP.GE.AND P0, PT, R6, R12, PT ;  /* 0x0000000c0600722a */ /* 0x000fdc0003f06000 */
[----:B------:R-:W-:Y:S05]  /*0550*/  @!P0 EXIT ;  /* 0x000000000000894d */ /* 0x000fea0003800000 */
.L_x_4:
[----:B------:R-:W-:Y:S05]  /*0560*/  BSYNC.RECONVERGENT B0 ;  /* 0x0000000000007941 */ /* 0x000fea0003800200 */
.L_x_3:
[----:B------:R-:W2:Y:S02]  /*0570*/  LDG.E.64 R2, desc[UR4][R8.64] ;  /* 0x0000000408027981 */ /* 0x000ea4000c1e1b00 */
[----:B--2---:R-:W-:-:S07]  /*0580*/  DADD R2, -RZ, -R2 ;  /* 0x00000000ff027229 */ /* 0x004fce0000000902 */
[----:B------:R-:W-:Y:S01]  /*0590*/  STG.E.64 desc[UR4][R8.64], R2 ;  /* 0x0000000208007986 */ /* 0x000fe2000c101b04 */
[----:B------:R-:W-:Y:S05]  /*05a0*/  EXIT ;  /* 0x000000000000794d */ /* 0x000fea0003800000 */
.L_x_5:
        /* <DEDUP_REMOVED lines=13> */
.L_x_63:


//--------------------- .text._Z22aggregateAccelerationsPdS_S_S_PKdi --------------------------
	.section	.text._Z22aggregateAccelerationsPdS_S_S_PKdi,"ax",@progbits
	.align	128
        .global         _Z22aggregateAccelerationsPdS_S_S_PKdi
        .type           _Z22aggregateAccelerationsPdS_S_S_PKdi,@function
        .size           _Z22aggregateAccelerationsPdS_S_S_PKdi,(.L_x_57 - _Z22aggregateAccelerationsPdS_S_S_PKdi)
        .other          _Z22aggregateAccelerationsPdS_S_S_PKdi,@"STO_CUDA_ENTRY STV_DEFAULT"
_Z22aggregateAccelerationsPdS_S_S_PKdi:
.text._Z22aggregateAccelerationsPdS_S_S_PKdi:
        /* <DEDUP_REMOVED lines=8> */
[----:B------:R-:W-:Y:S01]  /*0080*/  UISETP.GE.AND UP0, UPT, UR7, 0x1, UPT ;  /* 0x000000010700788c */ /* 0x000fe2000bf06270 */
[----:B------:R-:W-:Y:S02]  /*0090*/  CS2R R12, SRZ ;  /* 0x00000000000c7805 */ /* 0x000fe4000001ff00 */
[----:B------:R-:W-:Y:S01]  /*00a0*/  CS2R R10, SRZ ;  /* 0x00000000000a7805 */ /* 0x000fe2000001ff00 */
[----:B------:R-:W0:Y:S05]  /*00b0*/  LDCU.64 UR12, c[0x0][0x358] ;  /* 0x00006b00ff0c77ac */ /* 0x000e2a0008000a00 */
[----:B------:R-:W-:Y:S05]  /*00c0*/  BRA.U !UP0, `(.L_x_6) ;  /* 0x0000000908b47547 */ /* 0x000fea000b800000 */
[----:B------:R-:W-:Y:S02]  /*00d0*/  UISETP.GE.U32.AND UP1, UPT, UR7, 0x10, UPT ;  /* 0x000000100700788c */ /* 0x000fe4000bf26070 */
[----:B------:R-:W-:Y:S01]  /*00e0*/  IMAD R2, R0, UR7, RZ ;  /* 0x0000000700027c24 */ /* 0x000fe2000f8e02ff */
[----:B------:R-:W-:Y:S01]  /*00f0*/  ULOP3.LUT UR10, UR7, 0xf, URZ, 0xc0, !UPT ;  /* 0x0000000f070a7892 */ /* 0x000fe2000f8ec0ff */
[----:B------:R-:W-:Y:S02]  /*0100*/  CS2R R10, SRZ ;  /* 0x00000000000a7805 */ /* 0x000fe4000001ff00 */
[----:B------:R-:W-:Y:S01]  /*0110*/  CS2R R12, SRZ ;  /* 0x00000000000c7805 */ /* 0x000fe2000001ff00 */
[----:B------:R-:W-:Y:S01]  /*0120*/  UMOV UR4, URZ ;  /* 0x000000ff00047c82 */ /* 0x000fe20008000000 */
[----:B------:R-:W-:Y:S01]  /*0130*/  UISETP.NE.AND UP0, UPT, UR10, URZ, UPT ;  /* 0x000000ff0a00728c */ /* 0x000fe2000bf05270 */
[----:B------:R-:W-:Y:S10]  /*0140*/  BRA.U !UP1, `(.L_x_7) ;  /* 0x0000000509407547 */ /* 0x000ff4000b800000 */
[----:B------:R-:W1:Y:S01]  /*0150*/  LDCU.64 UR8, c[0x0][0x388] ;  /* 0x00007100ff0877ac */ /* 0x000e620008000a00 */
[----:B------:R-:W-:Y:S01]  /*0160*/  IMAD.MOV.U32 R3, RZ, RZ, R2 ;  /* 0x000000ffff037224 */ /* 0x000fe200078e0002 */
[----:B------:R-:W-:Y:S01]  /*0170*/  CS2R R10, SRZ ;  /* 0x00000000000a7805 */ /* 0x000fe2000001ff00 */
[----:B------:R-:W-:Y:S02]  /*0180*/  ULOP3.LUT UR4, UR7, 0x7ffffff0, URZ, 0xc0, !UPT ;  /* 0x7ffffff007047892 */ /* 0x000fe4000f8ec0ff */
[----:B-1----:R-:W-:Y:S02]  /*0190*/  UIADD3 UR5, UP1, UPT, UR8, 0x40, URZ ;  /* 0x0000004008057890 */ /* 0x002fe4000ff3e0ff */
[----:B------:R-:W-:Y:S02]  /*01a0*/  UIADD3 UR8, UPT, UPT, -UR4, URZ, URZ ;  /* 0x000000ff04087290 */ /* 0x000fe4000fffe1ff */
[----:B------:R-:W-:-:S12]  /*01b0*/  UIADD3.X UR6, UPT, UPT, URZ, UR9, URZ, UP1, !UPT ;  /* 0x00000009ff067290 */ /* 0x000fd80008ffe4ff */
.L_x_8:
[----:B------:R-:W1:Y:S02]  /*01c0*/  LDC.64 R6, c[0x0][0x380] ;  /* 0x0000e000ff067b82 */ /* 0x000e640000000a00 */
[----:B-1----:R-:W-:-:S05]  /*01d0*/  IMAD.WIDE R6, R3, 0x8, R6 ;  /* 0x0000000803067825 */ /* 0x002fca00078e0206 */
[----:B0-----:R-:W2:Y:S04]  /*01e0*/  LDG.E.64 R16, desc[UR12][R6.64] ;  /* 0x0000000c06107981 */ /* 0x001ea8000c1e1b00 */
[----:B------:R-:W3:Y:S01]  /*01f0*/  LDG.E.64 R14, desc[UR12][R6.64+0x8] ;  /* 0x0000080c060e7981 */ /* 0x000ee2000c1e1b00 */
[----:B------:R-:W-:Y:S02]  /*0200*/  IMAD.U32 R4, RZ, RZ, UR5 ;  /* 0x00000005ff047e24 */ /* 0x000fe4000f8e00ff */
[----:B------:R-:W-:Y:S01]  /*0210*/  IMAD.U32 R5, RZ, RZ, UR6 ;  /* 0x00000006ff057e24 */ /* 0x000fe2000f8e00ff */
[----:B------:R-:W4:Y:S01]  /*0220*/  LDG.E.64 R8, desc[UR12][R6.64+0x10] ;  /* 0x0000100c06087981 */ /* 0x000f22000c1e1b00 */
[----:B------:R-:W-:-:S03]  /*0230*/  IMAD.WIDE R4, R3, 0x8, R4 ;  /* 0x0000000803047825 */ /* 0x000fc600078e0204 */
[----:B------:R-:W5:Y:S04]  /*0240*/  LDG.E.64 R26, desc[UR12][R6.64+0x18] ;  /* 0x0000180c061a7981 */ /* 0x000f68000c1e1b00 */
[----:B------:R-:W5:Y:S04]  /*0250*/  LDG.E.64 R24, desc[UR12][R4.64+-0x40] ;  /* 0xffffc00c04187981 */ /* 0x000f68000c1e1b00 */
[----:B------:R-:W5:Y:S04]  /*0260*/  LDG.E.64 R20, desc[UR12][R6.64+0x20] ;  /* 0x0000200c06147981 */ /* 0x000f68000c1e1b00 */
[----:B------:R-:W5:Y:S04]  /*0270*/  LDG.E.64 R22, desc[UR12][R4.64+-0x38] ;  /* 0xffffc80c04167981 */ /* 0x000f68000c1e1b00 */
[----:B------:R-:W5:Y:S04]  /*0280*/  LDG.E.64 R18, desc[UR12][R6.64+0x28] ;  /* 0x0000280c06127981 */ /* 0x000f68000c1e1b00 */
[----:B------:R-:W5:Y:S01]  /*0290*/  LDG.E.64 R28, desc[UR12][R6.64+0x78] ;  /* 0x0000780c061c7981 */ /* 0x000f62000c1e1b00 */
[----:B--2---:R-:W-:-:S03]  /*02a0*/  DADD R16, R16, R12 ;  /* 0x0000000010107229 */ /* 0x004fc6000000000c */
[----:B------:R-:W2:Y:S05]  /*02b0*/  LDG.E.64 R12, desc[UR12][R4.64+-0x28] ;  /* 0xffffd80c040c7981 */ /* 0x000eaa000c1e1b00 */
[----:B---3--:R-:W-:Y:S02]  /*02c0*/  DADD R14, R16, R14 ;  /* 0x00000000100e7229 */ /* 0x008fe4000000000e */
[----:B------:R-:W3:Y:S06]  /*02d0*/  LDG.E.64 R16, desc[UR12][R4.64+-0x30] ;  /* 0xffffd00c04107981 */ /* 0x000eec000c1e1b00 */
[----:B----4-:R-:W-:-:S02]  /*02e0*/  DADD R8, R14, R8 ;  /* 0x000000000e087229 */ /* 0x010fc40000000008 */
[----:B------:R-:W4:Y:S01]  /*02f0*/  LDG.E.64 R14, desc[UR12][R6.64+0x30] ;  /* 0x0000300c060e7981 */ /* 0x000f22000c1e1b00 */
[----:B-----5:R-:W-:-:S05]  /*0300*/  DADD R24, R24, R10 ;  /* 0x0000000018187229 */ /* 0x020fca000000000a */
[----:B------:R-:W-:Y:S02]  /*0310*/  DADD R26, R8, R26 ;  /* 0x00000000081a7229 */ /* 0x000fe4000000001a */
[----:B------:R-:W5:Y:S01]  /*0320*/  LDG.E.64 R8, desc[UR12][R4.64+-0x20] ;  /* 0xffffe00c04087981 */ /* 0x000f62000c1e1b00 */
[----:B------:R-:W-:-:S03]  /*0330*/  DADD R22, R24, R22 ;  /* 0x0000000018167229 */ /* 0x000fc60000000016 */
[----:B------:R-:W5:Y:S02]  /*0340*/  LDG.E.64 R24, desc[UR12][R4.64+-0x18] ;  /* 0xffffe80c04187981 */ /* 0x000f64000c1e1b00 */
[----:B------:R-:W-:Y:S02]  /*0350*/  DADD R10, R26, R20 ;  /* 0x000000001a0a7229 */ /* 0x000fe40000000014 */
[----:B------:R-:W5:Y:S04]  /*0360*/  LDG.E.64 R20, desc[UR12][R6.64+0x38] ;  /* 0x0000380c06147981 */ /* 0x000f68000c1e1b00 */
[----:B------:R-:W5:Y:S02]  /*0370*/  LDG.E.64 R26, desc[UR12][R4.64+0x38] ;  /* 0x0000380c041a7981 */ /* 0x000f64000c1e1b00 */
[----:B------:R-:W-:-:S02]  /*0380*/  DADD R10, R10, R18 ;  /* 0x000000000a0a7229 */ /* 0x000fc40000000012 */
[----:B------:R-:W5:Y:S01]  /*0390*/  LDG.E.64 R18, desc[UR12][R6.64+0x40] ;  /* 0x0000400c06127981 */ /* 0x000f62000c1e1b00 */
[----:B---3--:R-:W-:-:S03]  /*03a0*/  DADD R16, R22, R16 ;  /* 0x0000000016107229 */ /* 0x008fc60000000010 */
[----:B------:R-:W3:Y:S05]  /*03b0*/  LDG.E.64 R22, desc[UR12][R4.64+-0x10] ;  /* 0xfffff00c04167981 */ /* 0x000eea000c1e1b00 */
[----:B--2---:R-:W-:Y:S02]  /*03c0*/  DADD R12, R16, R12 ;  /* 0x00000000100c7229 */ /* 0x004fe4000000000c */
[----:B------:R-:W2:Y:S01]  /*03d0*/  LDG.E.64 R16, desc[UR12][R4.64+-0x8] ;  /* 0xfffff80c04107981 */ /* 0x000ea2000c1e1b00 */
[----:B----4-:R-:W-:-:S03]  /*03e0*/  DADD R10, R10, R14 ;  /* 0x000000000a0a7229 */ /* 0x010fc6000000000e */
[----:B------:R-:W4:Y:S02]  /*03f0*/  LDG.E.64 R14, desc[UR12][R6.64+0x48] ;  /* 0x0000480c060e7981 */ /* 0x000f24000c1e1b00 */
[----:B-----5:R-:W-:Y:S02]  /*0400*/  DADD R8, R12, R8 ;  /* 0x000000000c087229 */ /* 0x020fe40000000008 */
[----:B------:R-:W5:Y:S01]  /*0410*/  LDG.E.64 R12, desc[UR12][R4.64] ;  /* 0x0000000c040c7981 */ /* 0x000f62000c1e1b00 */
[----:B------:R-:W-:-:S03]  /*0420*/  DADD R20, R10, R20 ;  /* 0x000000000a147229 */ /* 0x000fc60000000014 */
[----:B------:R-:W5:Y:S02]  /*0430*/  LDG.E.64 R10, desc[UR12][R6.64+0x50] ;  /* 0x0000500c060a7981 */ /* 0x000f64000c1e1b00 */
[----:B------:R-:W-:Y:S02]  /*0440*/  DADD R24, R8, R24 ;  /* 0x0000000008187229 */ /* 0x000fe40000000018 */
[----:B------:R-:W5:Y:S01]  /*0450*/  LDG.E.64 R8, desc[UR12][R4.64+0x8] ;  /* 0x0000080c04087981 */ /* 0x000f62000c1e1b00 */
[----:B------:R-:W-:-:S03]  /*0460*/  DADD R18, R20, R18 ;  /* 0x0000000014127229 */ /* 0x000fc60000000012 */
[----:B------:R-:W5:Y:S02]  /*0470*/  LDG.E.64 R20, desc[UR12][R6.64+0x58] ;  /* 0x0000580c06147981 */ /* 0x000f64000c1e1b00 */
[----:B---3--:R-:W-:Y:S02]  /*0480*/  DADD R24, R24, R22 ;  /* 0x0000000018187229 */ /* 0x008fe40000000016 */
[----:B------:R-:W3:Y:S06]  /*0490*/  LDG.E.64 R22, desc[UR12][R4.64+0x10] ;  /* 0x0000100c04167981 */ /* 0x000eec000c1e1b00 */
[----:B--2---:R-:W-:-:S02]  /*04a0*/  DADD R16, R24, R16 ;  /* 0x0000000018107229 */ /* 0x004fc40000000010 */
        /* <DEDUP_REMOVED lines=14> */
[----:B----4-:R-:W-:-:S06]  /*0590*/  DADD R18, R20, R18 ;  /* 0x0000000014127229 */ /* 0x010fcc0000000012 */
[----:B-----5:R-:W-:Y:S01]  /*05a0*/  DADD R16, R22, R16 ;  /* 0x0000000016107229 */ /* 0x020fe20000000010 */
[----:B------:R-:W-:Y:S01]  /*05b0*/  UIADD3 UR8, UPT, UPT, UR8, 0x10, URZ ;  /* 0x0000001008087890 */ /* 0x000fe2000fffe0ff */
[----:B------:R-:W-:-:S06]  /*05c0*/  DADD R14, R18, R14 ;  /* 0x00000000120e7229 */ /* 0x000fcc000000000e */
[----:B------:R-:W-:Y:S01]  /*05d0*/  DADD R12, R16, R12 ;  /* 0x00000000100c7229 */ /* 0x000fe2000000000c */
[----:B------:R-:W-:Y:S01]  /*05e0*/  UISETP.NE.AND UP1, UPT, UR8, URZ, UPT ;  /* 0x000000ff0800728c */ /* 0x000fe2000bf25270 */
[----:B------:R-:W-:Y:S01]  /*05f0*/  DADD R10, R14, R10 ;  /* 0x000000000e0a7229 */ /* 0x000fe2000000000a */
[----:B------:R-:W-:-:S05]  /*0600*/  VIADD R3, R3, 0x10 ;  /* 0x0000001003037836 */ /* 0x000fca0000000000 */
[----:B---3--:R-:W-:Y:S02]  /*0610*/  DADD R8, R12, R8 ;  /* 0x000000000c087229 */ /* 0x008fe40000000008 */
[----:B------:R-:W-:-:S06]  /*0620*/  DADD R12, R10, R28 ;  /* 0x000000000a0c7229 */ /* 0x000fcc000000001c */
[----:B------:R-:W-:Y:S01]  /*0630*/  DADD R10, R8, R26 ;  /* 0x00000000080a7229 */ /* 0x000fe2000000001a */
[----:B------:R-:W-:Y:S10]  /*0640*/  BRA.U UP1, `(.L_x_8) ;  /* 0xfffffff901dc7547 */ /* 0x000ff4000b83ffff */
.L_x_7:
[----:B------:R-:W-:Y:S05]  /*0650*/  BRA.U !UP0, `(.L_x_6) ;  /* 0x0000000508507547 */ /* 0x000fea000b800000 */
[----:B------:R-:W-:Y:S02]  /*0660*/  UISETP.GE.U32.AND UP0, UPT, UR10, 0x8, UPT ;  /* 0x000000080a00788c */ /* 0x000fe4000bf06070 */
[----:B------:R-:W-:-:S04]  /*0670*/  ULOP3.LUT UR6, UR7, 0x7, URZ, 0xc0, !UPT ;  /* 0x0000000707067892 */ /* 0x000fc8000f8ec0ff */
[----:B------:R-:W-:-:S03]  /*0680*/  UISETP.NE.AND UP1, UPT, UR6, URZ, UPT ;  /* 0x000000ff0600728c */ /* 0x000fc6000bf25270 */
[----:B------:R-:W-:Y:S08]  /*0690*/  BRA.U !UP0, `(.L_x_9) ;  /* 0x0000000108987547 */ /* 0x000ff0000b800000 */
[----:B------:R-:W1:Y:S01]  /*06a0*/  LDC.64 R26, c[0x0][0x380] ;  /* 0x0000e000ff1a7b82 */ /* 0x000e620000000a00 */
[----:B------:R-:W-:-:S07]  /*06b0*/  VIADD R3, R2, UR4 ;  /* 0x0000000402037c36 */ /* 0x000fce0008000000 */
[----:B------:R-:W2:Y:S01]  /*06c0*/  LDC.64 R24, c[0x0][0x388] ;  /* 0x0000e200ff187b82 */ /* 0x000ea20000000a00 */
[----:B-1----:R-:W-:-:S05]  /*06d0*/  IMAD.WIDE R26, R3, 0x8, R26 ;  /* 0x00000008031a7825 */ /* 0x002fca00078e021a */
[----:B0-----:R-:W3:Y:S01]  /*06e0*/  LDG.E.64 R16, desc[UR12][R26.64] ;  /* 0x0000000c1a107981 */ /* 0x001ee2000c1e1b00 */
[----:B--2---:R-:W-:-:S03]  /*06f0*/  IMAD.WIDE R24, R3, 0x8, R24 ;  /* 0x0000000803187825 */ /* 0x004fc600078e0218 */
[----:B------:R-:W2:Y:S04]  /*0700*/  LDG.E.64 R8, desc[UR12][R26.64+0x8] ;  /* 0x0000080c1a087981 */ /* 0x000ea8000c1e1b00 */
[----:B------:R-:W4:Y:S04]  /*0710*/  LDG.E.64 R14, desc[UR12][R24.64] ;  /* 0x0000000c180e7981 */ /* 0x000f28000c1e1b00 */
[----:B------:R-:W5:Y:S04]  /*0720*/  LDG.E.64 R6, desc[UR12][R24.64+0x8] ;  /* 0x0000080c18067981 */ /* 0x000f68000c1e1b00 */
[----:B------:R-:W5:Y:S04]  /*0730*/  LDG.E.64 R22, desc[UR12][R26.64+0x10] ;  /* 0x0000100c1a167981 */ /* 0x000f68000c1e1b00 */
[----:B------:R-:W5:Y:S04]  /*0740*/  LDG.E.64 R20, desc[UR12][R24.64+0x10] ;  /* 0x0000100c18147981 */ /* 0x000f68000c1e1b00 */
[----:B------:R-:W5:Y:S04]  /*0750*/  LDG.E.64 R4, desc[UR12][R26.64+0x18] ;  /* 0x0000180c1a047981 */ /* 0x000f68000c1e1b00 */
[----:B------:R-:W5:Y:S04]  /*0760*/  LDG.E.64 R18, desc[UR12][R24.64+0x18] ;  /* 0x0000180c18127981 */ /* 0x000f68000c1e1b00 */
[----:B------:R-:W5:Y:S01]  /*0770*/  LDG.E.64 R28, desc[UR12][R26.64+0x38] ;  /* 0x0000380c1a1c7981 */ /* 0x000f62000c1e1b00 */
[----:B---3--:R-:W-:-:S03]  /*0780*/  DADD R12, R12, R16 ;  /* 0x000000000c0c7229 */ /* 0x008fc60000000010 */
[----:B------:R-:W3:Y:S01]  /*0790*/  LDG.E.64 R16, desc[UR12][R26.64+0x20] ;  /* 0x0000200c1a107981 */ /* 0x000ee2000c1e1b00 */
[----:B----4-:R-:W-:-:S03]  /*07a0*/  DADD R10, R10, R14 ;  /* 0x000000000a0a7229 */ /* 0x010fc6000000000e */
[----:B------:R-:W4:Y:S01]  /*07b0*/  LDG.E.64 R14, desc[UR12][R24.64+0x20] ;  /* 0x0000200c180e7981 */ /* 0x000f22000c1e1b00 */
[----:B--2---:R-:W-:-:S03]  /*07c0*/  DADD R8, R12, R8 ;  /* 0x000000000c087229 */ /* 0x004fc60000000008 */
[----:B------:R-:W2:Y:S01]  /*07d0*/  LDG.E.64 R12, desc[UR12][R26.64+0x28] ;  /* 0x0000280c1a0c7981 */ /* 0x000ea2000c1e1b00 */
[----:B-----5:R-:W-:-:S03]  /*07e0*/  DADD R6, R10, R6 ;  /* 0x000000000a067229 */ /* 0x020fc60000000006 */
[----:B------:R-:W5:Y:S01]  /*07f0*/  LDG.E.64 R10, desc[UR12][R24.64+0x28] ;  /* 0x0000280c180a7981 */ /* 0x000f62000c1e1b00 */
[----:B------:R-:W-:-:S03]  /*0800*/  DADD R22, R8, R22 ;  /* 0x0000000008167229 */ /* 0x000fc60000000016 */
[----:B------:R-:W5:Y:S01]  /*0810*/  LDG.E.64 R8, desc[UR12][R26.64+0x30] ;  /* 0x0000300c1a087981 */ /* 0x000f62000c1e1b00 */
[----:B------:R-:W-:-:S03]  /*0820*/  DADD R20, R6, R20 ;  /* 0x0000000006147229 */ /* 0x000fc60000000014 */
[----:B------:R-:W5:Y:S04]  /*0830*/  LDG.E.64 R6, desc[UR12][R24.64+0x30] ;  /* 0x0000300c18067981 */ /* 0x000f68000c1e1b00 */
[----:B------:R-:W5:Y:S01]  /*0840*/  LDG.E.64 R24, desc[UR12][R24.64+0x38] ;  /* 0x0000380c18187981 */ /* 0x000f62000c1e1b00 */
[----:B------:R-:W-:Y:S02]  /*0850*/  DADD R4, R22, R4 ;  /* 0x0000000016047229 */ /* 0x000fe40000000004 */
[----:B------:R-:W-:Y:S01]  /*0860*/  DADD R18, R20, R18 ;  /* 0x0000000014127229 */ /* 0x000fe20000000012 */
[----:B------:R-:W-:-:S05]  /*0870*/  UIADD3 UR4, UPT, UPT, UR4, 0x8, URZ ;  /* 0x0000000804047890 */ /* 0x000fca000fffe0ff */
[----:B---3--:R-:W-:Y:S02]  /*0880*/  DADD R4, R4, R16 ;  /* 0x0000000004047229 */ /* 0x008fe40000000010 */
[----:B----4-:R-:W-:-:S06]  /*0890*/  DADD R14, R18, R14 ;  /* 0x00000000120e7229 */ /* 0x010fcc000000000e */
[----:B--2---:R-:W-:Y:S02]  /*08a0*/  DADD R4, R4, R12 ;  /* 0x0000000004047229 */ /* 0x004fe4000000000c */
[----:B-----5:R-:W-:-:S06]  /*08b0*/  DADD R10, R14, R10 ;  /* 0x000000000e0a7229 */ /* 0x020fcc000000000a */
[----:B------:R-:W-:Y:S02]  /*08c0*/  DADD R4, R4, R8 ;  /* 0x0000000004047229 */ /* 0x000fe40000000008 */
[----:B------:R-:W-:-:S06]  /*08d0*/  DADD R10, R10, R6 ;  /* 0x000000000a0a7229 */ /* 0x000fcc0000000006 */
[----:B------:R-:W-:Y:S02]  /*08e0*/  DADD R12, R4, R28 ;  /* 0x00000000040c7229 */ /* 0x000fe4000000001c */
[----:B------:R-:W-:-:S11]  /*08f0*/  DADD R10, R10, R24 ;  /* 0x000000000a0a7229 */ /* 0x000fd60000000018 */
.L_x_9:
        /* <DEDUP_REMOVED lines=14> */
[----:B------:R-:W2:Y:S04]  /*09e0*/  LDG.E.64 R8, desc[UR12][R26.64+0x8] ;  /* 0x0000080c1a087981 */ /* 0x000ea8000c1e1b00 */
[----:B------:R-:W2:Y:S04]  /*09f0*/  LDG.E.64 R16, desc[UR12][R26.64+0x10] ;  /* 0x0000100c1a107981 */ /* 0x000ea8000c1e1b00 */
[----:B------:R-:W2:Y:S04]  /*0a00*/  LDG.E.64 R18, desc[UR12][R22.64+0x18] ;  /* 0x0000180c16127981 */ /* 0x000ea8000c1e1b00 */
[----:B------:R-:W2:Y:S01]  /*0a10*/  LDG.E.64 R20, desc[UR12][R26.64+0x18] ;  /* 0x0000180c1a147981 */ /* 0x000ea2000c1e1b00 */
[----:B------:R-:W-:Y:S01]  /*0a20*/  UIADD3 UR4, UPT, UPT, UR4, 0x4, URZ ;  /* 0x0000000404047890 */ /* 0x000fe2000fffe0ff */
[----:B---3--:R-:W-:-:S02]  /*0a30*/  DADD R24, R12, R24 ;  /* 0x000000000c187229 */ /* 0x008fc40000000018 */
[----:B----4-:R-:W-:-:S06]  /*0a40*/  DADD R4, R10, R4 ;  /* 0x000000000a047229 */ /* 0x010fcc0000000004 */
[----:B-----5:R-:W-:Y:S02]  /*0a50*/  DADD R6, R24, R6 ;  /* 0x0000000018067229 */ /* 0x020fe40000000006 */
[----:B--2---:R-:W-:-:S06]  /*0a60*/  DADD R4, R4, R8 ;  /* 0x0000000004047229 */ /* 0x004fcc0000000008 */
[----:B------:R-:W-:Y:S02]  /*0a70*/  DADD R6, R6, R14 ;  /* 0x0000000006067229 */ /* 0x000fe4000000000e */
[----:B------:R-:W-:-:S06]  /*0a80*/  DADD R4, R4, R16 ;  /* 0x0000000004047229 */ /* 0x000fcc0000000010 */
[----:B------:R-:W-:Y:S02]  /*0a90*/  DADD R12, R6, R18 ;  /* 0x00000000060c7229 */ /* 0x000fe40000000012 */
[----:B------:R-:W-:-:S11]  /*0aa0*/  DADD R10, R4, R20 ;  /* 0x00000000040a7229 */ /* 0x000fd60000000014 */
.L_x_10:
[----:B------:R-:W-:Y:S05]  /*0ab0*/  BRA.U !UP1, `(.L_x_6) ;  /* 0x0000000109387547 */ /* 0x000fea000b800000 */
[----:B------:R-:W1:Y:S01]  /*0ac0*/  LDC.64 R8, c[0x0][0x380] ;  /* 0x0000e000ff087b82 */ /* 0x000e620000000a00 */
[----:B------:R-:W-:Y:S01]  /*0ad0*/  VIADD R15, R2, UR4 ;  /* 0x00000004020f7c36 */ /* 0x000fe20008000000 */
[----:B------:R-:W-:-:S06]  /*0ae0*/  UIADD3 UR5, UPT, UPT, -UR5, URZ, URZ ;  /* 0x000000ff05057290 */ /* 0x000fcc000fffe1ff */
[----:B------:R-:W2:Y:S06]  /*0af0*/  LDC.64 R6, c[0x0][0x388] ;  /* 0x0000e200ff067b82 */ /* 0x000eac0000000a00 */
.L_x_11:
[----:B--2---:R-:W-:-:S04]  /*0b00*/  IMAD.WIDE R2, R15, 0x8, R6 ;  /* 0x000000080f027825 */ /* 0x004fc800078e0206 */
[C---:B-1----:R-:W-:Y:S02]  /*0b10*/  IMAD.WIDE R4, R15.reuse, 0x8, R8 ;  /* 0x000000080f047825 */ /* 0x042fe400078e0208 */
[----:B0-----:R-:W2:Y:S04]  /*0b20*/  LDG.E.64 R2, desc[UR12][R2.64] ;  /* 0x0000000c02027981 */ /* 0x001ea8000c1e1b00 */
[----:B------:R-:W3:Y:S01]  /*0b30*/  LDG.E.64 R4, desc[UR12][R4.64] ;  /* 0x0000000c04047981 */ /* 0x000ee2000c1e1b00 */
[----:B------:R-:W-:Y:S01]  /*0b40*/  UIADD3 UR5, UPT, UPT, UR5, 0x1, URZ ;  /* 0x0000000105057890 */ /* 0x000fe2000fffe0ff */
[----:B------:R-:W-:-:S03]  /*0b50*/  VIADD R15, R15, 0x1 ;  /* 0x000000010f0f7836 */ /* 0x000fc60000000000 */
[----:B------:R-:W-:Y:S01]  /*0b60*/  UISETP.NE.AND UP0, UPT, UR5, URZ, UPT ;  /* 0x000000ff0500728c */ /* 0x000fe2000bf05270 */
[----:B--2---:R-:W-:Y:S02]  /*0b70*/  DADD R10, R2, R10 ;  /* 0x00000000020a7229 */ /* 0x004fe4000000000a */
[----:B---3--:R-:W-:-:S06]  /*0b80*/  DADD R12, R4, R12 ;  /* 0x00000000040c7229 */ /* 0x008fcc000000000c */
[----:B------:R-:W-:Y:S05]  /*0b90*/  BRA.U UP0, `(.L_x_11) ;  /* 0xfffffffd00d87547 */ /* 0x000fea000b83ffff */
.L_x_6:
[----:B------:R-:W1:Y:S02]  /*0ba0*/  LDC.64 R4, c[0x0][0x3a0] ;  /* 0x0000e800ff047b82 */ /* 0x000e640000000a00 */
[----:B-1----:R-:W-:-:S05]  /*0bb0*/  IMAD.WIDE R4, R0, 0x8, R4 ;  /* 0x0000000800047825 */ /* 0x002fca00078e0204 */
[----:B0-----:R-:W2:Y:S02]  /*0bc0*/  LDG.E.64 R6, desc[UR12][R4.64] ;  /* 0x0000000c04067981 */ /* 0x001ea4000c1e1b00 */
[----:B--2---:R-:W-:-:S14]  /*0bd0*/  DSETP.NEU.AND P0, PT, R6, RZ, PT ;  /* 0x000000ff0600722a */ /* 0x004fdc0003f0d000 */
[----:B------:R-:W-:Y:S05]  /*0be0*/  @!P0 BRA `(.L_x_12) ;  /* 0x0000000000c88947 */ /* 0x000fea0003800000 */
[----:B------:R-:W0:Y:S01]  /*0bf0*/  MUFU.RCP64H R3, R7 ;  /* 0x0000000700037308 */ /* 0x000e220000001800 */
[----:B------:R-:W-:Y:S01]  /*0c00*/  MOV R2, 0x1 ;  /* 0x0000000100027802 */ /* 0x000fe20000000f00 */
[----:B------:R-:W-:Y:S01]  /*0c10*/  BSSY.RECONVERGENT B0, `(.L_x_13) ;  /* 0x0000011000007945 */ /* 0x000fe20003800200 */
[----:B------:R-:W-:-:S04]  /*0c20*/  FSETP.GEU.AND P1, PT, |R13|, 6.5827683646048100446e-37, PT ;  /* 0x036000000d00780b */ /* 0x000fc80003f2e200 */
[----:B0-----:R-:W-:-:S08]  /*0c30*/  DFMA R8, -R6, R2, 1 ;  /* 0x3ff000000608742b */ /* 0x001fd00000000102 */
[----:B------:R-:W-:-:S08]  /*0c40*/  DFMA R8, R8, R8, R8 ;  /* 0x000000080808722b */ /* 0x000fd00000000008 */
[----:B------:R-:W-:-:S08]  /*0c50*/  DFMA R8, R2, R8, R2 ;  /* 0x000000080208722b */ /* 0x000fd00000000002 */
[----:B------:R-:W-:-:S08]  /*0c60*/  DFMA R2, -R6, R8, 1 ;  /* 0x3ff000000602742b */ /* 0x000fd00000000108 */
[----:B------:R-:W-:-:S08]  /*0c70*/  DFMA R2, R8, R2, R8 ;  /* 0x000000020802722b */ /* 0x000fd00000000008 */
[----:B------:R-:W-:-:S08]  /*0c80*/  DMUL R8, R2, R12 ;  /* 0x0000000c02087228 */ /* 0x000fd00000000000 */
[----:B------:R-:W-:-:S08]  /*0c90*/  DFMA R14, -R6, R8, R12 ;  /* 0x00000008060e722b */ /* 0x000fd0000000010c */
[----:B------:R-:W-:-:S10]  /*0ca0*/  DFMA R2, R2, R14, R8 ;  /* 0x0000000e0202722b */ /* 0x000fd40000000008 */
[----:B------:R-:W-:-:S05]  /*0cb0*/  FFMA R8, RZ, R7, R3 ;  /* 0x00000007ff087223 */ /* 0x000fca0000000003 */
[----:B------:R-:W-:-:S13]  /*0cc0*/  FSETP.GT.AND P0, PT, |R8|, 1.469367938527859385e-39, PT ;  /* 0x001000000800780b */ /* 0x000fda0003f04200 */
[----:B------:R-:W-:Y:S05]  /*0cd0*/  @P0 BRA P1, `(.L_x_14) ;  /* 0x0000000000100947 */ /* 0x000fea0000800000 */
[----:B------:R-:W-:Y:S01]  /*0ce0*/  IMAD.MOV.U32 R8, RZ, RZ, R6 ;  /* 0x000000ffff087224 */ /* 0x000fe200078e0006 */
[----:B------:R-:W-:Y:S01]  /*0cf0*/  MOV R14, 0xd20 ;  /* 0x00000d20000e7802 */ /* 0x000fe20000000f00 */
[----:B------:R-:W-:-:S07]  /*0d00*/  IMAD.MOV.U32 R9, RZ, RZ, R7 ;  /* 0x000000ffff097224 */ /* 0x000fce00078e0007 */
[----:B------:R-:W-:Y:S05]  /*0d10*/  CALL.REL.NOINC `($__internal_0_$__cuda_sm20_div_rn_f64_full) ;  /* 0x0000000000987944 */ /* 0x000fea0003c00000 */
.L_x_14:
[----:B------:R-:W-:Y:S05]  /*0d20*/  BSYNC.RECONVERGENT B0 ;  /* 0x0000000000007941 */ /* 0x000fea0003800200 */
.L_x_13:
[----:B------:R-:W0:Y:S02]  /*0d30*/  LDC.64 R6, c[0x0][0x390] ;  /* 0x0000e400ff067b82 */ /* 0x000e240000000a00 */
[----:B0-----:R-:W-:-:S05]  /*0d40*/  IMAD.WIDE R6, R0, 0x8, R6 ;  /* 0x0000000800067825 */ /* 0x001fca00078e0206 */
[----:B------:R0:W-:Y:S04]  /*0d50*/  STG.E.64 desc[UR12][R6.64], R2 ;  /* 0x0000000206007986 */ /* 0x0001e8000c101b0c */
[----:B------:R-:W2:Y:S01]  /*0d60*/  LDG.E.64 R4, desc[UR12][R4.64] ;  /* 0x0000000c04047981 */ /* 0x000ea2000c1e1b00 */
[----:B------:R-:W-:Y:S01]  /*0d70*/  IMAD.MOV.U32 R8, RZ, RZ, 0x1 ;  /* 0x00000001ff087424 */ /* 0x000fe200078e00ff */
[----:B------:R-:W-:Y:S01]  /*0d80*/  FSETP.GEU.AND P1, PT, |R11|, 6.5827683646048100446e-37, PT ;  /* 0x036000000b00780b */ /* 0x000fe20003f2e200 */
[----:B------:R-:W-:Y:S01]  /*0d90*/  BSSY.RECONVERGENT B0, `(.L_x_15) ;  /* 0x0000013000007945 */ /* 0x000fe20003800200 */
[----:B--2---:R-:W1:Y:S03]  /*0da0*/  MUFU.RCP64H R9, R5 ;  /* 0x0000000500097308 */ /* 0x004e660000001800 */
[----:B-1----:R-:W-:-:S08]  /*0db0*/  DFMA R12, -R4, R8, 1 ;  /* 0x3ff00000040c742b */ /* 0x002fd00000000108 */
[----:B------:R-:W-:-:S08]  /*0dc0*/  DFMA R12, R12, R12, R12 ;  /* 0x0000000c0c0c722b */ /* 0x000fd0000000000c */
[----:B------:R-:W-:-:S08]  /*0dd0*/  DFMA R12, R8, R12, R8 ;  /* 0x0000000c080c722b */ /* 0x000fd00000000008 */
[----:B------:R-:W-:-:S08]  /*0de0*/  DFMA R8, -R4, R12, 1 ;  /* 0x3ff000000408742b */ /* 0x000fd0000000010c */
[----:B------:R-:W-:-:S08]  /*0df0*/  DFMA R8, R12, R8, R12 ;  /* 0x000000080c08722b */ /* 0x000fd0000000000c */
[----:B------:R-:W-:-:S08]  /*0e00*/  DMUL R12, R8, R10 ;  /* 0x0000000a080c7228 */ /* 0x000fd00000000000 */
[----:B------:R-:W-:-:S08]  /*0e10*/  DFMA R14, -R4, R12, R10 ;  /* 0x0000000c040e722b */ /* 0x000fd0000000010a */
[----:B0-----:R-:W-:-:S10]  /*0e20*/  DFMA R2, R8, R14, R12 ;  /* 0x0000000e0802722b */ /* 0x001fd4000000000c */
[----:B------:R-:W-:-:S05]  /*0e30*/  FFMA R6, RZ, R5, R3 ;  /* 0x00000005ff067223 */ /* 0x000fca0000000003 */
[----:B------:R-:W-:-:S13]  /*0e40*/  FSETP.GT.AND P0, PT, |R6|, 1.469367938527859385e-39, PT ;  /* 0x001000000600780b */ /* 0x000fda0003f04200 */
[----:B------:R-:W-:Y:S05]  /*0e50*/  @P0 BRA P1, `(.L_x_16) ;  /* 0x0000000000180947 */ /* 0x000fea0000800000 */
[----:B------:R-:W-:Y:S01]  /*0e60*/  IMAD.MOV.U32 R12, RZ, RZ, R10 ;  /* 0x000000ffff0c7224 */ /* 0x000fe200078e000a */
[----:B------:R-:W-:Y:S01]  /*0e70*/  MOV R9, R5 ;  /* 0x0000000500097202 */ /* 0x000fe20000000f00 */
[----:B------:R-:W-:Y:S01]  /*0e80*/  IMAD.MOV.U32 R13, RZ, RZ, R11 ;  /* 0x000000ffff0d7224 */ /* 0x000fe200078e000b */
[----:B------:R-:W-:Y:S01]  /*0e90*/  MOV R14, 0xec0 ;  /* 0x00000ec0000e7802 */ /* 0x000fe20000000f00 */
[----:B------:R-:W-:-:S07]  /*0ea0*/  IMAD.MOV.U32 R8, RZ, RZ, R4 ;  /* 0x000000ffff087224 */ /* 0x000fce00078e0004 */
[----:B------:R-:W-:Y:S05]  /*0eb0*/  CALL.REL.NOINC `($__internal_0_$__cuda_sm20_div_rn_f64_full) ;  /* 0x0000000000307944 */ /* 0x000fea0003c00000 */
.L_x_16:
[----:B------:R-:W-:Y:S05]  /*0ec0*/  BSYNC.RECONVERGENT B0 ;  /* 0x0000000000007941 */ /* 0x000fea0003800200 */
.L_x_15:
[----:B------:R-:W0:Y:S02]  /*0ed0*/  LDC.64 R4, c[0x0][0x398] ;  /* 0x0000e600ff047b82 */ /* 0x000e240000000a00 */
[----:B0-----:R-:W-:-:S05]  /*0ee0*/  IMAD.WIDE R4, R0, 0x8, R4 ;  /* 0x0000000800047825 */ /* 0x001fca00078e0204 */
[----:B------:R-:W-:Y:S01]  /*0ef0*/  STG.E.64 desc[UR12][R4.64], R2 ;  /* 0x0000000204007986 */ /* 0x000fe2000c101b0c */
[----:B------:R-:W-:Y:S05]  /*0f00*/  EXIT ;  /* 0x000000000000794d */ /* 0x000fea0003800000 */
.L_x_12:
[----:B------:R-:W0:Y:S08]  /*0f10*/  LDC.64 R2, c[0x0][0x390] ;  /* 0x0000e400ff027b82 */ /* 0x000e300000000a00 */
[----:B------:R-:W1:Y:S01]  /*0f20*/  LDC.64 R4, c[0x0][0x398] ;  /* 0x0000e600ff047b82 */ /* 0x000e620000000a00 */
[----:B0-----:R-:W-:-:S05]  /*0f30*/  IMAD.WIDE R2, R0, 0x8, R2 ;  /* 0x0000000800027825 */ /* 0x001fca00078e0202 */
[----:B------:R-:W-:Y:S01]  /*0f40*/  STG.E.64 desc[UR12][R2.64], RZ ;  /* 0x000000ff02007986 */ /* 0x000fe2000c101b0c */
[----:B-1----:R-:W-:-:S05]  /*0f50*/  IMAD.WIDE R4, R0, 0x8, R4 ;  /* 0x0000000800047825 */ /* 0x002fca00078e0204 */
[----:B------:R-:W-:Y:S01]  /*0f60*/  STG.E.64 desc[UR12][R4.64], RZ ;  /* 0x000000ff04007986 */ /* 0x000fe2000c101b0c */
[----:B------:R-:W-:Y:S05]  /*0f70*/  EXIT ;  /* 0x000000000000794d */ /* 0x000fea0003800000 */
        .weak           $__internal_0_$__cuda_sm20_div_rn_f64_full
        .type           $__internal_0_$__cuda_sm20_div_rn_f64_full,@function
        .size           $__internal_0_$__cuda_sm20_div_rn_f64_full,(.L_x_57 - $__internal_0_$__cuda_sm20_div_rn_f64_full)
$__internal_0_$__cuda_sm20_div_rn_f64_full:
[C---:B------:R-:W-:Y:S01]  /*0f80*/  FSETP.GEU.AND P0, PT, |R9|.reuse, 1.469367938527859385e-39, PT ;  /* 0x001000000900780b */ /* 0x040fe20003f0e200 */
[----:B------:R-:W-:Y:S01]  /*0f90*/  IMAD.MOV.U32 R18, RZ, RZ, 0x1 ;  /* 0x00000001ff127424 */ /* 0x000fe200078e00ff */
[----:B------:R-:W-:Y:S01]  /*0fa0*/  LOP3.LUT R6, R9, 0x800fffff, RZ, 0xc0, !PT ;  /* 0x800fffff09067812 */ /* 0x000fe200078ec0ff */
[----:B------:R-:W-:Y:S01]  /*0fb0*/  BSSY.RECONVERGENT B1, `(.L_x_17) ;  /* 0x0000055000017945 */ /* 0x000fe20003800200 */
[C---:B------:R-:W-:Y:S02]  /*0fc0*/  FSETP.GEU.AND P2, PT, |R13|.reuse, 1.469367938527859385e-39, PT ;  /* 0x001000000d00780b */ /* 0x040fe40003f4e200 */
[----:B------:R-:W-:Y:S01]  /*0fd0*/  LOP3.LUT R7, R6, 0x3ff00000, RZ, 0xfc, !PT ;  /* 0x3ff0000006077812 */ /* 0x000fe200078efcff */
[----:B------:R-:W-:Y:S01]  /*0fe0*/  IMAD.MOV.U32 R6, RZ, RZ, R8 ;  /* 0x000000ffff067224 */ /* 0x000fe200078e0008 */
[----:B------:R-:W-:Y:S02]  /*0ff0*/  LOP3.LUT R16, R13, 0x7ff00000, RZ, 0xc0, !PT ;  /* 0x7ff000000d107812 */ /* 0x000fe400078ec0ff */
[----:B------:R-:W-:-:S03]  /*1000*/  LOP3.LUT R17, R9, 0x7ff00000, RZ, 0xc0, !PT ;  /* 0x7ff0000009117812 */ /* 0x000fc600078ec0ff */
[----:B------:R-:W-:Y:S01]  /*1010*/  @!P0 DMUL R6, R8, 8.98846567431157953865e+307 ;  /* 0x7fe0000008068828 */ /* 0x000fe20000000000 */
[CC--:B------:R-:W-:Y:S01]  /*1020*/  ISETP.GE.U32.AND P1, PT, R16.reuse, R17.reuse, PT ;  /* 0x000000111000720c */ /* 0x0c0fe20003f26070 */
[----:B------:R-:W-:Y:S01]  /*1030*/  IMAD.MOV.U32 R24, RZ, RZ, R16 ;  /* 0x000000ffff187224 */ /* 0x000fe200078e0010 */
[----:B------:R-:W-:Y:S02]  /*1040*/  MOV R25, R17 ;  /* 0x0000001100197202 */ /* 0x000fe40000000f00 */
[----:B------:R-:W-:Y:S01]  /*1050*/  @!P2 LOP3.LUT R15, R9, 0x7ff00000, RZ, 0xc0, !PT ;  /* 0x7ff00000090fa812 */ /* 0x000fe200078ec0ff */
[----:B------:R-:W0:Y:S03]  /*1060*/  MUFU.RCP64H R19, R7 ;  /* 0x0000000700137308 */ /* 0x000e260000001800 */
[----:B------:R-:W-:Y:S01]  /*1070*/  @!P2 ISETP.GE.U32.AND P3, PT, R16, R15, PT ;  /* 0x0000000f1000a20c */ /* 0x000fe20003f66070 */
[----:B------:R-:W-:Y:S01]  /*1080*/  IMAD.MOV.U32 R15, RZ, RZ, 0x1ca00000 ;  /* 0x1ca00000ff0f7424 */ /* 0x000fe200078e00ff */
[----:B------:R-:W-:-:S04]  /*1090*/  @!P0 LOP3.LUT R25, R7, 0x7ff00000, RZ, 0xc0, !PT ;  /* 0x7ff0000007198812 */ /* 0x000fc800078ec0ff */
[----:B------:R-:W-:-:S04]  /*10a0*/  @!P2 SEL R21, R15, 0x63400000, !P3 ;  /* 0x634000000f15a807 */ /* 0x000fc80005800000 */
[----:B------:R-:W-:Y:S01]  /*10b0*/  @!P2 LOP3.LUT R22, R21, 0x80000000, R13, 0xf8, !PT ;  /* 0x800000001516a812 */ /* 0x000fe200078ef80d */
[----:B0-----:R-:W-:-:S03]  /*10c0*/  DFMA R2, R18, -R6, 1 ;  /* 0x3ff000001202742b */ /* 0x001fc60000000806 */
[----:B------:R-:W-:Y:S01]  /*10d0*/  @!P2 LOP3.LUT R23, R22, 0x100000, RZ, 0xfc, !PT ;  /* 0x001000001617a812 */ /* 0x000fe200078efcff */
[----:B------:R-:W-:-:S04]  /*10e0*/  @!P2 IMAD.MOV.U32 R22, RZ, RZ, RZ ;  /* 0x000000ffff16a224 */ /* 0x000fc800078e00ff */
[----:B------:R-:W-:-:S08]  /*10f0*/  DFMA R2, R2, R2, R2 ;  /* 0x000000020202722b */ /* 0x000fd00000000002 */
[----:B------:R-:W-:Y:S01]  /*1100*/  DFMA R18, R18, R2, R18 ;  /* 0x000000021212722b */ /* 0x000fe20000000012 */
[----:B------:R-:W-:Y:S01]  /*1110*/  SEL R3, R15, 0x63400000, !P1 ;  /* 0x634000000f037807 */ /* 0x000fe20004800000 */
[----:B------:R-:W-:-:S03]  /*1120*/  IMAD.MOV.U32 R2, RZ, RZ, R12 ;  /* 0x000000ffff027224 */ /* 0x000fc600078e000c */
[----:B------:R-:W-:-:S03]  /*1130*/  LOP3.LUT R3, R3, 0x800fffff, R13, 0xf8, !PT ;  /* 0x800fffff03037812 */ /* 0x000fc600078ef80d */
[----:B------:R-:W-:-:S03]  /*1140*/  DFMA R20, R18, -R6, 1 ;  /* 0x3ff000001214742b */ /* 0x000fc60000000806 */
[----:B------:R-:W-:-:S05]  /*1150*/  @!P2 DFMA R2, R2, 2, -R22 ;  /* 0x400000000202a82b */ /* 0x000fca0000000816 */
[----:B------:R-:W-:-:S05]  /*1160*/  DFMA R18, R18, R20, R18 ;  /* 0x000000141212722b */ /* 0x000fca0000000012 */
[----:B------:R-:W-:-:S03]  /*1170*/  @!P2 LOP3.LUT R24, R3, 0x7ff00000, RZ, 0xc0, !PT ;  /* 0x7ff000000318a812 */ /* 0x000fc600078ec0ff */
[----:B------:R-:W-:Y:S02]  /*1180*/  DMUL R20, R18, R2 ;  /* 0x0000000212147228 */ /* 0x000fe40000000000 */
[----:B------:R-:W-:-:S05]  /*1190*/  VIADD R17, R24, 0xffffffff ;  /* 0xffffffff18117836 */ /* 0x000fca0000000000 */
[----:B------:R-:W-:Y:S01]  /*11a0*/  ISETP.GT.U32.AND P0, PT, R17, 0x7feffffe, PT ;  /* 0x7feffffe1100780c */ /* 0x000fe20003f04070 */
[----:B------:R-:W-:Y:S01]  /*11b0*/  VIADD R17, R25, 0xffffffff ;  /* 0xffffffff19117836 */ /* 0x000fe20000000000 */
[----:B------:R-:W-:-:S04]  /*11c0*/  DFMA R22, R20, -R6, R2 ;  /* 0x800000061416722b */ /* 0x000fc80000000002 */
[----:B------:R-:W-:-:S04]  /*11d0*/  ISETP.GT.U32.OR P0, PT, R17, 0x7feffffe, P0 ;  /* 0x7feffffe1100780c */ /* 0x000fc80000704470 */
[----:B------:R-:W-:-:S09]  /*11e0*/  DFMA R18, R18, R22, R20 ;  /* 0x000000161212722b */ /* 0x000fd20000000014 */
[----:B------:R-:W-:Y:S05]  /*11f0*/  @P0 BRA `(.L_x_18) ;  /* 0x00000000006c0947 */ /* 0x000fea0003800000 */
[----:B------:R-:W-:Y:S01]  /*1200*/  LOP3.LUT R13, R9, 0x7ff00000, RZ, 0xc0, !PT ;  /* 0x7ff00000090d7812 */ /* 0x000fe200078ec0ff */
[----:B------:R-:W-:-:S03]  /*1210*/  IMAD.MOV.U32 R20, RZ, RZ, RZ ;  /* 0x000000ffff147224 */ /* 0x000fc600078e00ff */
[CC--:B------:R-:W-:Y:S02]  /*1220*/  VIADDMNMX R12, R16.reuse, -R13.reuse, 0xb9600000, !PT ;  /* 0xb9600000100c7446 */ /* 0x0c0fe4000780090d */
[----:B------:R-:W-:Y:S02]  /*1230*/  ISETP.GE.U32.AND P0, PT, R16, R13, PT ;  /* 0x0000000d1000720c */ /* 0x000fe40003f06070 */
[----:B------:R-:W-:Y:S02]  /*1240*/  VIMNMX R12, PT, PT, R12, 0x46a00000, PT ;  /* 0x46a000000c0c7848 */ /* 0x000fe40003fe0100 */
[----:B------:R-:W-:-:S05]  /*1250*/  SEL R15, R15, 0x63400000, !P0 ;  /* 0x634000000f0f7807 */ /* 0x000fca0004000000 */
[----:B------:R-:W-:-:S04]  /*1260*/  IMAD.IADD R12, R12, 0x1, -R15 ;  /* 0x000000010c0c7824 */ /* 0x000fc800078e0a0f */
[----:B------:R-:W-:-:S06]  /*1270*/  VIADD R21, R12, 0x7fe00000 ;  /* 0x7fe000000c157836 */ /* 0x000fcc0000000000 */
[----:B------:R-:W-:-:S10]  /*1280*/  DMUL R16, R18, R20 ;  /* 0x0000001412107228 */ /* 0x000fd40000000000 */
[----:B------:R-:W-:-:S13]  /*1290*/  FSETP.GTU.AND P0, PT, |R17|, 1.469367938527859385e-39, PT ;  /* 0x001000001100780b */ /* 0x000fda0003f0c200 */
[----:B------:R-:W-:Y:S05]  /*12a0*/  @P0 BRA `(.L_x_19) ;  /* 0x0000000000940947 */ /* 0x000fea0003800000 */
[----:B------:R-:W-:Y:S01]  /*12b0*/  DFMA R2, R18, -R6, R2 ;  /* 0x800000061202722b */ /* 0x000fe20000000002 */
[----:B------:R-:W-:-:S09]  /*12c0*/  IMAD.MOV.U32 R20, RZ, RZ, RZ ;  /* 0x000000ffff147224 */ /* 0x000fd200078e00ff */
[C---:B------:R-:W-:Y:S02]  /*12d0*/  FSETP.NEU.AND P0, PT, R3.reuse, RZ, PT ;  /* 0x000000ff0300720b */ /* 0x040fe40003f0d000 */
[----:B------:R-:W-:-:S04]  /*12e0*/  LOP3.LUT R9, R3, 0x80000000, R9, 0x48, !PT ;  /* 0x8000000003097812 */ /* 0x000fc800078e4809 */
[----:B------:R-:W-:-:S07]  /*12f0*/  LOP3.LUT R21, R9, R21, RZ, 0xfc, !PT ;  /* 0x0000001509157212 */ /* 0x000fce00078efcff */
[----:B------:R-:W-:Y:S05]  /*1300*/  @!P0 BRA `(.L_x_19) ;  /* 0x00000000007c8947 */ /* 0x000fea0003800000 */
[----:B------:R-:W-:Y:S01]  /*1310*/  IADD3 R3, PT, PT, -R12, RZ, RZ ;  /* 0x000000ff0c037210 */ /* 0x000fe20007ffe1ff */
[----:B------:R-:W-:-:S06]  /*1320*/  IMAD.MOV.U32 R2, RZ, RZ, RZ ;  /* 0x000000ffff027224 */ /* 0x000fcc00078e00ff */
[----:B------:R-:W-:Y:S02]  /*1330*/  DFMA R2, R16, -R2, R18 ;  /* 0x800000021002722b */ /* 0x000fe40000000012 */
[----:B------:R-:W-:-:S04]  /*1340*/  DMUL.RP R18, R18, R20 ;  /* 0x0000001412127228 */ /* 0x000fc80000008000 */
[----:B------:R-:W-:-:S04]  /*1350*/  IADD3 R2, PT, PT, -R12, -0x43300000, RZ ;  /* 0xbcd000000c027810 */ /* 0x000fc80007ffe1ff */
[----:B------:R-:W-:Y:S02]  /*1360*/  FSETP.NEU.AND P0, PT, |R3|, R2, PT ;  /* 0x000000020300720b */ /* 0x000fe40003f0d200 */
[----:B------:R-:W-:Y:S02]  /*1370*/  LOP3.LUT R9, R19, R9, RZ, 0x3c, !PT ;  /* 0x0000000913097212 */ /* 0x000fe400078e3cff */
[----:B------:R-:W-:Y:S02]  /*1380*/  FSEL R16, R18, R16, !P0 ;  /* 0x0000001012107208 */ /* 0x000fe40004000000 */
[----:B------:R-:W-:Y:S01]  /*1390*/  FSEL R17, R9, R17, !P0 ;  /* 0x0000001109117208 */ /* 0x000fe20004000000 */
[----:B------:R-:W-:Y:S06]  /*13a0*/  BRA `(.L_x_19) ;  /* 0x0000000000547947 */ /* 0x000fec0003800000 */
.L_x_18:
[----:B------:R-:W-:-:S14]  /*13b0*/  DSETP.NAN.AND P0, PT, R12, R12, PT ;  /* 0x0000000c0c00722a */ /* 0x000fdc0003f08000 */
[----:B------:R-:W-:Y:S05]  /*13c0*/  @P0 BRA `(.L_x_20) ;  /* 0x0000000000440947 */ /* 0x000fea0003800000 */
[----:B------:R-:W-:-:S14]  /*13d0*/  DSETP.NAN.AND P0, PT, R8, R8, PT ;  /* 0x000000080800722a */ /* 0x000fdc0003f08000 */
[----:B------:R-:W-:Y:S05]  /*13e0*/  @P0 BRA `(.L_x_21) ;  /* 0x0000000000300947 */ /* 0x000fea0003800000 */
[----:B------:R-:W-:Y:S01]  /*13f0*/  ISETP.NE.AND P0, PT, R24, R25, PT ;  /* 0x000000191800720c */ /* 0x000fe20003f05270 */
[----:B------:R-:W-:Y:S02]  /*1400*/  IMAD.MOV.U32 R16, RZ, RZ, 0x0 ;  /* 0x00000000ff107424 */ /* 0x000fe400078e00ff */
[----:B------:R-:W-:-:S10]  /*1410*/  IMAD.MOV.U32 R17, RZ, RZ, -0x80000 ;  /* 0xfff80000ff117424 */ /* 0x000fd400078e00ff */
[----:B------:R-:W-:Y:S05]  /*1420*/  @!P0 BRA `(.L_x_19) ;  /* 0x0000000000348947 */ /* 0x000fea0003800000 */
[----:B------:R-:W-:Y:S02]  /*1430*/  ISETP.NE.AND P0, PT, R24, 0x7ff00000, PT ;  /* 0x7ff000001800780c */ /* 0x000fe40003f05270 */
[----:B------:R-:W-:Y:S02]  /*1440*/  LOP3.LUT R17, R13, 0x80000000, R9, 0x48, !PT ;  /* 0x800000000d117812 */ /* 0x000fe400078e4809 */
[----:B------:R-:W-:-:S13]  /*1450*/  ISETP.EQ.OR P0, PT, R25, RZ, !P0 ;  /* 0x000000ff1900720c */ /* 0x000fda0004702670 */
[----:B------:R-:W-:Y:S01]  /*1460*/  @P0 LOP3.LUT R2, R17, 0x7ff00000, RZ, 0xfc, !PT ;  /* 0x7ff0000011020812 */ /* 0x000fe200078efcff */
[----:B------:R-:W-:Y:S02]  /*1470*/  @!P0 IMAD.MOV.U32 R16, RZ, RZ, RZ ;  /* 0x000000ffff108224 */ /* 0x000fe400078e00ff */
[----:B------:R-:W-:Y:S02]  /*1480*/  @P0 IMAD.MOV.U32 R16, RZ, RZ, RZ ;  /* 0x000000ffff100224 */ /* 0x000fe400078e00ff */
[----:B------:R-:W-:Y:S01]  /*1490*/  @P0 IMAD.MOV.U32 R17, RZ, RZ, R2 ;  /* 0x000000ffff110224 */ /* 0x000fe200078e0002 */
[----:B------:R-:W-:Y:S06]  /*14a0*/  BRA `(.L_x_19) ;  /* 0x0000000000147947 */ /* 0x000fec0003800000 */
.L_x_21:
[----:B------:R-:W-:Y:S02]  /*14b0*/  LOP3.LUT R17, R9, 0x80000, RZ, 0xfc, !PT ;  /* 0x0008000009117812 */ /* 0x000fe400078efcff */
[----:B------:R-:W-:Y:S01]  /*14c0*/  MOV R16, R8 ;  /* 0x0000000800107202 */ /* 0x000fe20000000f00 */
[----:B------:R-:W-:Y:S06]  /*14d0*/  BRA `(.L_x_19) ;  /* 0x0000000000087947 */ /* 0x000fec0003800000 */
.L_x_20:
[----:B------:R-:W-:Y:S01]  /*14e0*/  LOP3.LUT R17, R13, 0x80000, RZ, 0xfc, !PT ;  /* 0x000800000d117812 */ /* 0x000fe200078efcff */
[----:B------:R-:W-:-:S07]  /*14f0*/  IMAD.MOV.U32 R16, RZ, RZ, R12 ;  /* 0x000000ffff107224 */ /* 0x000fce00078e000c */
.L_x_19:
[----:B------:R-:W-:Y:S05]  /*1500*/  BSYNC.RECONVERGENT B1 ;  /* 0x0000000000017941 */ /* 0x000fea0003800200 */
.L_x_17:
[----:B------:R-:W-:Y:S02]  /*1510*/  IMAD.MOV.U32 R15, RZ, RZ, 0x0 ;  /* 0x00000000ff0f7424 */ /* 0x000fe400078e00ff */
[----:B------:R-:W-:Y:S02]  /*1520*/  IMAD.MOV.U32 R2, RZ, RZ, R16 ;  /* 0x000000ffff027224 */ /* 0x000fe400078e0010 */
[----:B------:R-:W-:Y:S01]  /*1530*/  IMAD.MOV.U32 R3, RZ, RZ, R17 ;  /* 0x000000ffff037224 */ /* 0x000fe200078e0011 */
[----:B------:R-:W-:Y:S06]  /*1540*/  RET.REL.NODEC R14 `(_Z22aggregateAccelerationsPdS_S_S_PKdi) ;  /* 0xffffffe80eac7950 */ /* 0x000fec0003c3ffff */
.L_x_22:
        /* <DEDUP_REMOVED lines=11> */
.L_x_57:


//--------------------- .text._Z13computeForcesPdS_S_S_iiiS_d --------------------------
	.section	.text._Z13computeForcesPdS_S_S_iiiS_d,"ax",@progbits
	.align	128
        .global         _Z13computeForcesPdS_S_S_iiiS_d
        .type           _Z13computeForcesPdS_S_S_iiiS_d,@function
        .size           _Z13computeForcesPdS_S_S_iiiS_d,(.L_x_61 - _Z13computeForcesPdS_S_S_iiiS_d)
        .other          _Z13computeForcesPdS_S_S_iiiS_d,@"STO_CUDA_ENTRY STV_DEFAULT"
_Z13computeForcesPdS_S_S_iiiS_d:
.text._Z13computeForcesPdS_S_S_iiiS_d:
[----:B------:R-:W-:Y:S01]  /*0000*/  LDC R1, c[0x0][0x37c] ;  /* 0x0000df00ff017b82 */ /* 0x000fe20000000800 */
[----:B------:R-:W0:Y:S07]  /*0010*/  S2R R3, SR_TID.X ;  /* 0x0000000000037919 */ /* 0x000e2e0000002100 */
[----:B------:R-:W0:Y:S01]  /*0020*/  S2UR UR4, SR_CTAID.X ;  /* 0x00000000000479c3 */ /* 0x000e220000002500 */
[----:B------:R-:W1:Y:S01]  /*0030*/  LDCU UR6, c[0x0][0x3a0] ;  /* 0x00007400ff0677ac */ /* 0x000e620008000800 */
[----:B------:R-:W2:Y:S06]  /*0040*/  S2R R5, SR_TID.Y ;  /* 0x0000000000057919 */ /* 0x000eac0000002200 */
[----:B------:R-:W0:Y:S08]  /*0050*/  LDC R2, c[0x0][0x360] ;  /* 0x0000d800ff027b82 */ /* 0x000e300000000800 */
[----:B------:R-:W2:Y:S08]  /*0060*/  S2UR UR5, SR_CTAID.Y ;  /* 0x00000000000579c3 */ /* 0x000eb00000002600 */
[----:B------:R-:W2:Y:S01]  /*0070*/  LDC R0, c[0x0][0x364] ;  /* 0x0000d900ff007b82 */ /* 0x000ea20000000800 */
[----:B0-----:R-:W-:-:S02]  /*0080*/  IMAD R2, R2, UR4, R3 ;  /* 0x0000000402027c24 */ /* 0x001fc4000f8e0203 */
[----:B--2---:R-:W-:-:S05]  /*0090*/  IMAD R3, R0, UR5, R5 ;  /* 0x0000000500037c24 */ /* 0x004fca000f8e0205 */
[----:B------:R-:W-:-:S04]  /*00a0*/  VIMNMX R0, PT, PT, R2, R3, !PT ;  /* 0x0000000302007248 */ /* 0x000fc80007fe0100 */
[----:B-1----:R-:W-:-:S04]  /*00b0*/  ISETP.GE.AND P0, PT, R0, UR6, PT ;  /* 0x0000000600007c0c */ /* 0x002fc8000bf06270 */
[----:B------:R-:W-:-:S13]  /*00c0*/  ISETP.EQ.OR P0, PT, R2, R3, P0 ;  /* 0x000000030200720c */ /* 0x000fda0000702670 */
[----:B------:R-:W-:Y:S05]  /*00d0*/  @P0 EXIT ;  /* 0x000000000000094d */ /* 0x000fea0003800000 */
[----:B------:R-:W0:Y:S01]  /*00e0*/  LDC.64 R10, c[0x0][0x398] ;  /* 0x0000e600ff0a7b82 */ /* 0x000e220000000a00 */
[----:B------:R-:W1:Y:S07]  /*00f0*/  LDCU.64 UR4, c[0x0][0x358] ;  /* 0x00006b00ff0477ac */ /* 0x000e6e0008000a00 */
[----:B------:R-:W2:Y:S01]  /*0100*/  LDC.64 R6, c[0x0][0x390] ;  /* 0x0000e400ff067b82 */ /* 0x000ea20000000a00 */
[----:B0-----:R-:W-:-:S04]  /*0110*/  IMAD.WIDE R8, R2, 0x8, R10 ;  /* 0x0000000802087825 */ /* 0x001fc800078e020a */
[C---:B------:R-:W-:Y:S02]  /*0120*/  IMAD.WIDE.U32 R10, R3.reuse, 0x8, R10 ;  /* 0x00000008030a7825 */ /* 0x040fe400078e000a */
[----:B-1----:R-:W3:Y:S02]  /*0130*/  LDG.E.64 R8, desc[UR4][R8.64] ;  /* 0x0000000408087981 */ /* 0x002ee4000c1e1b00 */
[--C-:B--2---:R-:W-:Y:S02]  /*0140*/  IMAD.WIDE R4, R2, 0x8, R6.reuse ;  /* 0x0000000802047825 */ /* 0x104fe400078e0206 */
[----:B------:R-:W3:Y:S02]  /*0150*/  LDG.E.64 R10, desc[UR4][R10.64] ;  /* 0x000000040a0a7981 */ /* 0x000ee4000c1e1b00 */
[----:B------:R-:W-:Y:S02]  /*0160*/  IMAD.WIDE.U32 R6, R3, 0x8, R6 ;  /* 0x0000000803067825 */ /* 0x000fe400078e0006 */
[----:B------:R-:W2:Y:S04]  /*0170*/  LDG.E.64 R4, desc[UR4][R4.64] ;  /* 0x0000000404047981 */ /* 0x000ea8000c1e1b00 */
[----:B------:R-:W2:Y:S01]  /*0180*/  LDG.E.64 R6, desc[UR4][R6.64] ;  /* 0x0000000406067981 */ /* 0x000ea2000c1e1b00 */
[----:B------:R-:W-:Y:S01]  /*0190*/  BSSY.RECONVERGENT B0, `(.L_x_23) ;  /* 0x0000017000007945 */ /* 0x000fe20003800200 */
[----:B---3--:R-:W-:Y:S01]  /*01a0*/  DADD R14, R8, -R10 ;  /* 0x00000000080e7229 */ /* 0x008fe2000000080a */
[----:B------:R-:W-:-:S02]  /*01b0*/  IMAD.MOV.U32 R10, RZ, RZ, 0x0 ;  /* 0x00000000ff0a7424 */ /* 0x000fc400078e00ff */
[----:B------:R-:W-:Y:S01]  /*01c0*/  IMAD.MOV.U32 R11, RZ, RZ, 0x3fd80000 ;  /* 0x3fd80000ff0b7424 */ /* 0x000fe200078e00ff */
[----:B--2---:R-:W-:-:S04]  /*01d0*/  DADD R12, R4, -R6 ;  /* 0x00000000040c7229 */ /* 0x004fc80000000806 */
[----:B------:R-:W-:-:S08]  /*01e0*/  DMUL R16, R14, R14 ;  /* 0x0000000e0e107228 */ /* 0x000fd00000000000 */
[----:B------:R-:W-:-:S06]  /*01f0*/  DFMA R16, R12, R12, R16 ;  /* 0x0000000c0c10722b */ /* 0x000fcc0000000010 */
[----:B------:R-:W0:Y:S04]  /*0200*/  MUFU.RSQ64H R19, R17 ;  /* 0x0000001100137308 */ /* 0x000e280000001c00 */
[----:B------:R-:W-:-:S05]  /*0210*/  VIADD R18, R17, 0xfcb00000 ;  /* 0xfcb0000011127836 */ /* 0x000fca0000000000 */
[----:B------:R-:W-:Y:S01]  /*0220*/  ISETP.GE.U32.AND P0, PT, R18, 0x7ca00000, PT ;  /* 0x7ca000001200780c */ /* 0x000fe20003f06070 */
[----:B0-----:R-:W-:-:S08]  /*0230*/  DMUL R8, R18, R18 ;  /* 0x0000001212087228 */ /* 0x001fd00000000000 */
[----:B------:R-:W-:-:S08]  /*0240*/  DFMA R8, R16, -R8, 1 ;  /* 0x3ff000001008742b */ /* 0x000fd00000000808 */
[----:B------:R-:W-:Y:S02]  /*0250*/  DFMA R4, R8, R10, 0.5 ;  /* 0x3fe000000804742b */ /* 0x000fe4000000000a */
[----:B------:R-:W-:-:S08]  /*0260*/  DMUL R8, R18, R8 ;  /* 0x0000000812087228 */ /* 0x000fd00000000000 */
[----:B------:R-:W-:-:S08]  /*0270*/  DFMA R4, R4, R8, R18 ;  /* 0x000000080404722b */ /* 0x000fd00000000012 */
[----:B------:R-:W-:Y:S02]  /*0280*/  DMUL R6, R16, R4 ;  /* 0x0000000410067228 */ /* 0x000fe40000000000 */
[----:B------:R-:W-:Y:S02]  /*0290*/  VIADD R21, R5, 0xfff00000 ;  /* 0xfff0000005157836 */ /* 0x000fe40000000000 */
[----:B------:R-:W-:-:S04]  /*02a0*/  IMAD.MOV.U32 R20, RZ, RZ, R4 ;  /* 0x000000ffff147224 */ /* 0x000fc800078e0004 */
[----:B------:R-:W-:-:S08]  /*02b0*/  DFMA R8, R6, -R6, R16 ;  /* 0x800000060608722b */ /* 0x000fd00000000010 */
[----:B------:R-:W-:Y:S01]  /*02c0*/  DFMA R10, R8, R20, R6 ;  /* 0x00000014080a722b */ /* 0x000fe20000000006 */
[----:B------:R-:W-:Y:S10]  /*02d0*/  @!P0 BRA `(.L_x_24) ;  /* 0x0000000000088947 */ /* 0x000ff40003800000 */
[----:B------:R-:W-:-:S07]  /*02e0*/  MOV R0, 0x300 ;  /* 0x0000030000007802 */ /* 0x000fce0000000f00 */
[----:B------:R-:W-:Y:S05]  /*02f0*/  CALL.REL.NOINC `($__internal_3_$__cuda_sm20_dsqrt_rn_f64_mediumpath_v1) ;  /* 0x0000001400707944 */ /* 0x000fea0003c00000 */
.L_x_24:
[----:B------:R-:W-:Y:S05]  /*0300*/  BSYNC.RECONVERGENT B0 ;  /* 0x0000000000007941 */ /* 0x000fea0003800200 */
.L_x_23:
[----:B------:R-:W-:Y:S01]  /*0310*/  UMOV UR6, 0xe826d695 ;  /* 0xe826d69500067882 */ /* 0x000fe20000000000 */
[----:B------:R-:W-:Y:S02]  /*0320*/  UMOV UR7, 0x3e112e0b ;  /* 0x3e112e0b00077882 */ /* 0x000fe40000000000 */
[----:B------:R-:W-:-:S14]  /*0330*/  DSETP.GT.AND P0, PT, R10, UR6, PT ;  /* 0x000000060a007e2a */ /* 0x000fdc000bf04000 */
[----:B------:R-:W-:Y:S05]  /*0340*/  @!P0 BRA `(.L_x_25) ;  /* 0x0000000c001c8947 */ /* 0x000fea0003800000 */
[----:B------:R-:W-:Y:S01]  /*0350*/  BSSY.RECONVERGENT B0, `(.L_x_26) ;  /* 0x0000007000007945 */ /* 0x000fe20003800200 */
[----:B------:R-:W-:Y:S01]  /*0360*/  IMAD.MOV.U32 R30, RZ, RZ, R10 ;  /* 0x000000ffff1e7224 */ /* 0x000fe200078e000a */
[----:B------:R-:W-:Y:S01]  /*0370*/  MOV R0, 0x3c0 ;  /* 0x000003c000007802 */ /* 0x000fe20000000f00 */
[----:B------:R-:W-:Y:S02]  /*0380*/  IMAD.MOV.U32 R31, RZ, RZ, R11 ;  /* 0x000000ffff1f7224 */ /* 0x000fe400078e000b */
[----:B------:R-:W-:Y:S02]  /*0390*/  IMAD.MOV.U32 R4, RZ, RZ, RZ ;  /* 0x000000ffff047224 */ /* 0x000fe400078e00ff */
[----:B------:R-:W-:-:S07]  /*03a0*/  IMAD.MOV.U32 R5, RZ, RZ, 0x401c0000 ;  /* 0x401c0000ff057424 */ /* 0x000fce00078e00ff */
[----:B------:R-:W-:Y:S05]  /*03b0*/  CALL.REL.NOINC `($_Z13computeForcesPdS_S_S_iiiS_d$__internal_accurate_pow) ;  /* 0x0000001400ec7944 */ /* 0x000fea0003c00000 */
[----:B------:R-:W-:Y:S05]  /*03c0*/  BSYNC.RECONVERGENT B0 ;  /* 0x0000000000007941 */ /* 0x000fea0003800200 */
.L_x_26:
[----:B------:R-:W-:Y:S01]  /*03d0*/  DADD R6, R10, 7 ;  /* 0x401c00000a067429 */ /* 0x000fe20000000000 */
[----:B------:R-:W-:Y:S01]  /*03e0*/  ISETP.GE.AND P1, PT, R11, RZ, PT ;  /* 0x000000ff0b00720c */ /* 0x000fe20003f26270 */
[----:B------:R-:W-:Y:S01]  /*03f0*/  BSSY.RECONVERGENT B0, `(.L_x_27) ;  /* 0x0000010000007945 */ /* 0x000fe20003800200 */
[----:B------:R-:W-:Y:S01]  /*0400*/  IMAD.MOV.U32 R30, RZ, RZ, R10 ;  /* 0x000000ffff1e7224 */ /* 0x000fe200078e000a */
[----:B------:R-:W-:Y:S01]  /*0410*/  MOV R31, R11 ;  /* 0x0000000b001f7202 */ /* 0x000fe20000000f00 */
[----:B------:R-:W-:-:S05]  /*0420*/  IMAD.MOV.U32 R5, RZ, RZ, 0x402a0000 ;  /* 0x402a0000ff057424 */ /* 0x000fca00078e00ff */
[----:B------:R-:W-:-:S04]  /*0430*/  LOP3.LUT R6, R7, 0x7ff00000, RZ, 0xc0, !PT ;  /* 0x7ff0000007067812 */ /* 0x000fc800078ec0ff */
[----:B------:R-:W-:Y:S01]  /*0440*/  ISETP.NE.AND P0, PT, R6, 0x7ff00000, PT ;  /* 0x7ff000000600780c */ /* 0x000fe20003f05270 */
[----:B------:R-:W-:-:S10]  /*0450*/  DADD R6, -RZ, -R18 ;  /* 0x00000000ff067229 */ /* 0x000fd40000000912 */
[----:B------:R-:W-:Y:S02]  /*0460*/  FSEL R33, R7, R19, !P1 ;  /* 0x0000001307217208 */ /* 0x000fe40004800000 */
[----:B------:R-:W-:Y:S01]  /*0470*/  DSETP.NEU.OR P0, PT, R10, +INF , P0 ;  /* 0x7ff000000a00742a */ /* 0x000fe2000070d400 */
[----:B------:R-:W-:-:S13]  /*0480*/  FSEL R32, R6, R18, !P1 ;  /* 0x0000001206207208 */ /* 0x000fda0004800000 */
[----:B------:R-:W-:Y:S02]  /*0490*/  @!P0 IMAD.MOV.U32 R0, RZ, RZ, -0x100000 ;  /* 0xfff00000ff008424 */ /* 0x000fe400078e00ff */
[----:B------:R-:W-:-:S03]  /*04a0*/  @!P0 IMAD.MOV.U32 R32, RZ, RZ, RZ ;  /* 0x000000ffff208224 */ /* 0x000fc600078e00ff */
[----:B------:R-:W-:-:S05]  /*04b0*/  @!P0 SEL R0, R0, 0x7ff00000, !P1 ;  /* 0x7ff0000000008807 */ /* 0x000fca0004800000 */
[----:B------:R-:W-:Y:S01]  /*04c0*/  @!P0 IMAD.MOV.U32 R33, RZ, RZ, R0 ;  /* 0x000000ffff218224 */ /* 0x000fe200078e0000 */
[----:B------:R-:W-:-:S07]  /*04d0*/  MOV R0, 0x4f0 ;  /* 0x000004f000007802 */ /* 0x000fce0000000f00 */
[----:B------:R-:W-:Y:S05]  /*04e0*/  CALL.REL.NOINC `($_Z13computeForcesPdS_S_S_iiiS_d$__internal_accurate_pow) ;  /* 0x0000001400a07944 */ /* 0x000fea0003c00000 */
[----:B------:R-:W-:Y:S05]  /*04f0*/  BSYNC.RECONVERGENT B0 ;  /* 0x0000000000007941 */ /* 0x000fea0003800200 */
.L_x_27:
[----:B------:R-:W0:Y:S02]  /*0500*/  LDC.64 R8, c[0x0][0x3b0] ;  /* 0x0000ec00ff087b82 */ /* 0x000e240000000a00 */
[----:B0-----:R-:W-:-:S06]  /*0510*/  IMAD.WIDE R8, R2, 0x8, R8 ;  /* 0x0000000802087825 */ /* 0x001fcc00078e0208 */
[----:B------:R-:W2:Y:S01]  /*0520*/  LDG.E.64 R8, desc[UR4][R8.64] ;  /* 0x0000000408087981 */ /* 0x000ea2000c1e1b00 */
[----:B------:R-:W-:Y:S01]  /*0530*/  DADD R6, R10, 13 ;  /* 0x402a00000a067429 */ /* 0x000fe20000000000 */
[----:B------:R-:W-:Y:S01]  /*0540*/  BSSY.RECONVERGENT B0, `(.L_x_28) ;  /* 0x0000010000007945 */ /* 0x000fe20003800200 */
[----:B------:R-:W-:-:S08]  /*0550*/  IMAD.MOV.U32 R5, RZ, RZ, 0x40180000 ;  /* 0x40180000ff057424 */ /* 0x000fd000078e00ff */
[----:B------:R-:W-:-:S04]  /*0560*/  LOP3.LUT R6, R7, 0x7ff00000, RZ, 0xc0, !PT ;  /* 0x7ff0000007067812 */ /* 0x000fc800078ec0ff */
[----:B------:R-:W-:Y:S01]  /*0570*/  ISETP.NE.AND P0, PT, R6, 0x7ff00000, PT ;  /* 0x7ff000000600780c */ /* 0x000fe20003f05270 */
[----:B------:R-:W-:-:S10]  /*0580*/  DADD R6, -RZ, -R18 ;  /* 0x00000000ff067229 */ /* 0x000fd40000000912 */
[----:B------:R-:W-:Y:S02]  /*0590*/  FSEL R7, R7, R19, !P1 ;  /* 0x0000001307077208 */ /* 0x000fe40004800000 */
[----:B------:R-:W-:Y:S01]  /*05a0*/  DSETP.NEU.OR P0, PT, R10, +INF , P0 ;  /* 0x7ff000000a00742a */ /* 0x000fe2000070d400 */
[----:B------:R-:W-:-:S13]  /*05b0*/  FSEL R6, R6, R18, !P1 ;  /* 0x0000001206067208 */ /* 0x000fda0004800000 */
[----:B------:R-:W-:Y:S01]  /*05c0*/  @!P0 IMAD.MOV.U32 R0, RZ, RZ, -0x100000 ;  /* 0xfff00000ff008424 */ /* 0x000fe200078e00ff */
[----:B------:R-:W-:Y:S01]  /*05d0*/  @!P0 ISETP.GE.AND P2, PT, R11, RZ, PT ;  /* 0x000000ff0b00820c */ /* 0x000fe20003f46270 */
[----:B------:R-:W-:-:S03]  /*05e0*/  @!P0 IMAD.MOV.U32 R6, RZ, RZ, RZ ;  /* 0x000000ffff068224 */ /* 0x000fc600078e00ff */
[----:B------:R-:W-:-:S05]  /*05f0*/  @!P0 SEL R0, R0, 0x7ff00000, !P2 ;  /* 0x7ff0000000008807 */ /* 0x000fca0005000000 */
[----:B------:R-:W-:Y:S01]  /*0600*/  @!P0 IMAD.MOV.U32 R7, RZ, RZ, R0 ;  /* 0x000000ffff078224 */ /* 0x000fe200078e0000 */
[----:B------:R-:W-:Y:S01]  /*0610*/  MOV R0, 0x640 ;  /* 0x0000064000007802 */ /* 0x000fe20000000f00 */
[----:B--2---:R-:W-:-:S11]  /*0620*/  DADD R30, -RZ, |R8| ;  /* 0x00000000ff1e7229 */ /* 0x004fd60000000508 */
[----:B------:R-:W-:Y:S05]  /*0630*/  CALL.REL.NOINC `($_Z13computeForcesPdS_S_S_iiiS_d$__internal_accurate_pow) ;  /* 0x00000014004c7944 */ /* 0x000fea0003c00000 */
[----:B------:R-:W-:Y:S05]  /*0640*/  BSYNC.RECONVERGENT B0 ;  /* 0x0000000000007941 */ /* 0x000fea0003800200 */
.L_x_28:
[C---:B------:R-:W-:Y:S01]  /*0650*/  DADD R20, R8.reuse, 6 ;  /* 0x4018000008147429 */ /* 0x040fe20000000000 */
[----:B------:R-:W0:Y:S01]  /*0660*/  MUFU.RCP64H R17, R33 ;  /* 0x0000002100117308 */ /* 0x000e220000001800 */
[----:B------:R-:W-:Y:S01]  /*0670*/  DSETP.NEU.AND P0, PT, R8, RZ, PT ;  /* 0x000000ff0800722a */ /* 0x000fe20003f0d000 */
[----:B------:R-:W-:Y:S01]  /*0680*/  VIADD R16, R33, 0x300402 ;  /* 0x0030040221107836 */ /* 0x000fe20000000000 */
[----:B------:R-:W-:Y:S06]  /*0690*/  BSSY.RECONVERGENT B0, `(.L_x_29) ;  /* 0x000000c000007945 */ /* 0x000fec0003800200 */
[----:B------:R-:W-:-:S04]  /*06a0*/  LOP3.LUT R20, R21, 0x7ff00000, RZ, 0xc0, !PT ;  /* 0x7ff0000015147812 */ /* 0x000fc800078ec0ff */
[----:B------:R-:W-:Y:S02]  /*06b0*/  ISETP.NE.AND P1, PT, R20, 0x7ff00000, PT ;  /* 0x7ff000001400780c */ /* 0x000fe40003f25270 */
[----:B------:R-:W-:Y:S01]  /*06c0*/  @!P0 CS2R R18, SRZ ;  /* 0x0000000000128805 */ /* 0x000fe2000001ff00 */
[----:B0-----:R-:W-:-:S10]  /*06d0*/  DFMA R20, R16, -R32, 1 ;  /* 0x3ff000001014742b */ /* 0x001fd40000000820 */
[----:B------:R-:W-:Y:S05]  /*06e0*/  @P1 BRA `(.L_x_30) ;  /* 0x0000000000181947 */ /* 0x000fea0003800000 */
[----:B------:R-:W-:-:S14]  /*06f0*/  DSETP.NAN.AND P1, PT, R8, R8, PT ;  /* 0x000000080800722a */ /* 0x000fdc0003f28000 */
[----:B------:R-:W-:Y:S01]  /*0700*/  @P1 DADD R18, R8, 6 ;  /* 0x4018000008121429 */ /* 0x000fe20000000000 */
[----:B------:R-:W-:Y:S10]  /*0710*/  @P1 BRA `(.L_x_30) ;  /* 0x00000000000c1947 */ /* 0x000ff40003800000 */
[----:B------:R-:W-:-:S14]  /*0720*/  DSETP.NEU.AND P1, PT, |R8|, +INF , PT ;  /* 0x7ff000000800742a */ /* 0x000fdc0003f2d200 */
[----:B------:R-:W-:Y:S02]  /*0730*/  @!P1 IMAD.MOV.U32 R18, RZ, RZ, 0x0 ;  /* 0x00000000ff129424 */ /* 0x000fe400078e00ff */
[----:B------:R-:W-:-:S07]  /*0740*/  @!P1 IMAD.MOV.U32 R19, RZ, RZ, 0x7ff00000 ;  /* 0x7ff00000ff139424 */ /* 0x000fce00078e00ff */
.L_x_30:
[----:B------:R-:W-:Y:S05]  /*0750*/  BSYNC.RECONVERGENT B0 ;  /* 0x0000000000007941 */ /* 0x000fea0003800200 */
.L_x_29:
[----:B------:R-:W0:Y:S01]  /*0760*/  LDCU UR6, c[0x0][0x3a4] ;  /* 0x00007480ff0677ac */ /* 0x000e220008000800 */
[----:B------:R-:W-:Y:S01]  /*0770*/  DFMA R20, R20, R20, R20 ;  /* 0x000000141414722b */ /* 0x000fe20000000014 */
[----:B------:R-:W-:Y:S01]  /*0780*/  BSSY.RECONVERGENT B0, `(.L_x_31) ;  /* 0x0000011000007945 */ /* 0x000fe20003800200 */
[----:B------:R-:W-:-:S06]  /*0790*/  DSETP.NEU.AND P1, PT, R8, 1, PT ;  /* 0x3ff000000800742a */ /* 0x000fcc0003f2d000 */
[----:B------:R-:W-:Y:S01]  /*07a0*/  DFMA R22, R16, R20, R16 ;  /* 0x000000141016722b */ /* 0x000fe20000000010 */
[----:B------:R-:W-:Y:S02]  /*07b0*/  FSEL R18, R18, RZ, P1 ;  /* 0x000000ff12127208 */ /* 0x000fe40000800000 */
[----:B------:R-:W-:Y:S02]  /*07c0*/  FSEL R19, R19, 1.875, P1 ;  /* 0x3ff0000013137808 */ /* 0x000fe40000800000 */
[----:B------:R-:W-:-:S03]  /*07d0*/  FSETP.GEU.AND P1, PT, |R16|, 5.8789094863358348022e-39, PT ;  /* 0x004004021000780b */ /* 0x000fc60003f2e200 */
[C---:B------:R-:W-:Y:S01]  /*07e0*/  DFMA R24, R22.reuse, -R32, 1 ;  /* 0x3ff000001618742b */ /* 0x040fe20000000820 */
[----:B0-----:R-:W0:Y:S07]  /*07f0*/  I2F.F64 R20, UR6 ;  /* 0x0000000600147d12 */ /* 0x001e2e0008201c00 */
[----:B------:R-:W-:Y:S02]  /*0800*/  DFMA R22, R22, R24, R22 ;  /* 0x000000181616722b */ /* 0x000fe40000000016 */
[----:B0-----:R-:W-:Y:S01]  /*0810*/  DMUL R16, R20, R18 ;  /* 0x0000001214107228 */ /* 0x001fe20000000000 */
[----:B------:R-:W-:Y:S10]  /*0820*/  @P1 BRA `(.L_x_32) ;  /* 0x0000000000181947 */ /* 0x000ff40003800000 */
[----:B------:R-:W-:Y:S01]  /*0830*/  LOP3.LUT R0, R33, 0x7fffffff, RZ, 0xc0, !PT ;  /* 0x7fffffff21007812 */ /* 0x000fe200078ec0ff */
[----:B------:R-:W-:Y:S01]  /*0840*/  IMAD.MOV.U32 R19, RZ, RZ, R33 ;  /* 0x000000ffff137224 */ /* 0x000fe200078e0021 */
[----:B------:R-:W-:-:S03]  /*0850*/  MOV R18, R32 ;  /* 0x0000002000127202 */ /* 0x000fc60000000f00 */
[----:B------:R-:W-:Y:S01]  /*0860*/  VIADD R22, R0, 0xfff00000 ;  /* 0xfff0000000167836 */ /* 0x000fe20000000000 */
[----:B------:R-:W-:-:S07]  /*0870*/  MOV R0, 0x890 ;  /* 0x0000089000007802 */ /* 0x000fce0000000f00 */
[----:B------:R-:W-:Y:S05]  /*0880*/  CALL.REL.NOINC `($__internal_1_$__cuda_sm20_dblrcp_rn_slowpath_v3) ;  /* 0x0000000400f07944 */ /* 0x000fea0003c00000 */
.L_x_32:
[----:B------:R-:W-:Y:S05]  /*0890*/  BSYNC.RECONVERGENT B0 ;  /* 0x0000000000007941 */ /* 0x000fea0003800200 */
.L_x_31:
[----:B------:R-:W-:Y:S01]  /*08a0*/  DSETP.NEU.AND P1, PT, R10, 1, PT ;  /* 0x3ff000000a00742a */ /* 0x000fe20003f2d000 */
[----:B------:R-:W-:Y:S01]  /*08b0*/  BSSY.RECONVERGENT B0, `(.L_x_33) ;  /* 0x0000008000007945 */ /* 0x000fe20003800200 */
[----:B------:R-:W-:Y:S01]  /*08c0*/  DADD R30, -RZ, |R8| ;  /* 0x00000000ff1e7229 */ /* 0x000fe20000000508 */
[----:B------:R-:W-:Y:S01]  /*08d0*/  IMAD.MOV.U32 R5, RZ, RZ, 0x40280000 ;  /* 0x40280000ff057424 */ /* 0x000fe200078e00ff */
[----:B------:R-:W-:Y:S02]  /*08e0*/  MOV R0, 0x930 ;  /* 0x0000093000007802 */ /* 0x000fe40000000f00 */
[----:B------:R-:W-:Y:S02]  /*08f0*/  FSEL R32, R22, RZ, P1 ;  /* 0x000000ff16207208 */ /* 0x000fe40000800000 */
[----:B------:R-:W-:-:S06]  /*0900*/  FSEL R33, R23, 1.875, P1 ;  /* 0x3ff0000017217808 */ /* 0x000fcc0000800000 */
[----:B------:R-:W-:-:S11]  /*0910*/  DMUL R32, R16, R32 ;  /* 0x0000002010207228 */ /* 0x000fd60000000000 */
[----:B------:R-:W-:Y:S05]  /*0920*/  CALL.REL.NOINC `($_Z13computeForcesPdS_S_S_iiiS_d$__internal_accurate_pow) ;  /* 0x0000001000907944 */ /* 0x000fea0003c00000 */
[----:B------:R-:W-:Y:S05]  /*0930*/  BSYNC.RECONVERGENT B0 ;  /* 0x0000000000007941 */ /* 0x000fea0003800200 */
.L_x_33:
[----:B------:R-:W-:Y:S01]  /*0940*/  DADD R16, R8, 12 ;  /* 0x4028000008107429 */ /* 0x000fe20000000000 */
[----:B------:R-:W0:Y:S01]  /*0950*/  MUFU.RCP64H R5, R7 ;  /* 0x0000000700057308 */ /* 0x000e220000001800 */
[----:B------:R-:W-:Y:S01]  /*0960*/  VIADD R4, R7, 0x300402 ;  /* 0x0030040207047836 */ /* 0x000fe20000000000 */
[----:B------:R-:W-:Y:S01]  /*0970*/  BSSY.RECONVERGENT B0, `(.L_x_34) ;  /* 0x000000c000007945 */ /* 0x000fe20003800200 */
[----:B------:R-:W-:-:S06]  /*0980*/  @!P0 CS2R R18, SRZ ;  /* 0x0000000000128805 */ /* 0x000fcc000001ff00 */
[----:B------:R-:W-:-:S04]  /*0990*/  LOP3.LUT R16, R17, 0x7ff00000, RZ, 0xc0, !PT ;  /* 0x7ff0000011107812 */ /* 0x000fc800078ec0ff */
[----:B------:R-:W-:Y:S01]  /*09a0*/  ISETP.NE.AND P1, PT, R16, 0x7ff00000, PT ;  /* 0x7ff000001000780c */ /* 0x000fe20003f25270 */
[----:B0-----:R-:W-:-:S12]  /*09b0*/  DFMA R16, R4, -R6, 1 ;  /* 0x3ff000000410742b */ /* 0x001fd80000000806 */
[----:B------:R-:W-:Y:S05]  /*09c0*/  @P1 BRA `(.L_x_35) ;  /* 0x0000000000181947 */ /* 0x000fea0003800000 */
[----:B------:R-:W-:-:S14]  /*09d0*/  DSETP.NAN.AND P0, PT, R8, R8, PT ;  /* 0x000000080800722a */ /* 0x000fdc0003f08000 */
[----:B------:R-:W-:Y:S01]  /*09e0*/  @P0 DADD R18, R8, 12 ;  /* 0x4028000008120429 */ /* 0x000fe20000000000 */
[----:B------:R-:W-:Y:S10]  /*09f0*/  @P0 BRA `(.L_x_35) ;  /* 0x00000000000c0947 */ /* 0x000ff40003800000 */
[----:B------:R-:W-:-:S14]  /*0a00*/  DSETP.NEU.AND P0, PT, |R8|, +INF , PT ;  /* 0x7ff000000800742a */ /* 0x000fdc0003f0d200 */
[----:B------:R-:W-:Y:S02]  /*0a10*/  @!P0 IMAD.MOV.U32 R18, RZ, RZ, 0x0 ;  /* 0x00000000ff128424 */ /* 0x000fe400078e00ff */
[----:B------:R-:W-:-:S07]  /*0a20*/  @!P0 IMAD.MOV.U32 R19, RZ, RZ, 0x7ff00000 ;  /* 0x7ff00000ff138424 */ /* 0x000fce00078e00ff */
.L_x_35:
[----:B------:R-:W-:Y:S05]  /*0a30*/  BSYNC.RECONVERGENT B0 ;  /* 0x0000000000007941 */ /* 0x000fea0003800200 */
.L_x_34:
        /* <DEDUP_REMOVED lines=14> */
[----:B------:R-:W-:Y:S02]  /*0b20*/  IMAD.MOV.U32 R18, RZ, RZ, R6 ;  /* 0x000000ffff127224 */ /* 0x000fe400078e0006 */
[----:B------:R-:W-:Y:S02]  /*0b30*/  IMAD.MOV.U32 R19, RZ, RZ, R7 ;  /* 0x000000ffff137224 */ /* 0x000fe400078e0007 */
[----:B------:R-:W-:Y:S01]  /*0b40*/  VIADD R22, R0, 0xfff00000 ;  /* 0xfff0000000167836 */ /* 0x000fe20000000000 */
[----:B------:R-:W-:-:S07]  /*0b50*/  MOV R0, 0xb70 ;  /* 0x00000b7000007802 */ /* 0x000fce0000000f00 */
[----:B------:R-:W-:Y:S05]  /*0b60*/  CALL.REL.NOINC `($__internal_1_$__cuda_sm20_dblrcp_rn_slowpath_v3) ;  /* 0x0000000400387944 */ /* 0x000fea0003c00000 */
[----:B------:R-:W-:Y:S01]  /*0b70*/  MOV R16, R22 ;  /* 0x0000001600107202 */ /* 0x000fe20000000f00 */
[----:B------:R-:W-:-:S07]  /*0b80*/  IMAD.MOV.U32 R17, RZ, RZ, R23 ;  /* 0x000000ffff117224 */ /* 0x000fce00078e0017 */
.L_x_37:
[----:B------:R-:W-:Y:S05]  /*0b90*/  BSYNC.RECONVERGENT B0 ;  /* 0x0000000000007941 */ /* 0x000fea0003800200 */
.L_x_36:
[----:B------:R-:W0:Y:S01]  /*0ba0*/  MUFU.RCP64H R5, R11 ;  /* 0x0000000b00057308 */ /* 0x000e220000001800 */
[----:B------:R-:W-:Y:S01]  /*0bb0*/  IMAD.MOV.U32 R4, RZ, RZ, 0x1 ;  /* 0x00000001ff047424 */ /* 0x000fe200078e00ff */
[----:B------:R-:W1:Y:S01]  /*0bc0*/  LDC.64 R20, c[0x0][0x3b8] ;  /* 0x0000ee00ff147b82 */ /* 0x000e620000000a00 */
[----:B------:R-:W-:Y:S01]  /*0bd0*/  DSETP.NEU.AND P0, PT, R10, 1, PT ;  /* 0x3ff000000a00742a */ /* 0x000fe20003f0d000 */
[----:B------:R-:W-:Y:S03]  /*0be0*/  BSSY.RECONVERGENT B0, `(.L_x_38) ;  /* 0x0000019000007945 */ /* 0x000fe60003800200 */
[----:B0-----:R-:W-:-:S08]  /*0bf0*/  DFMA R6, R4, -R10, 1 ;  /* 0x3ff000000406742b */ /* 0x001fd0000000080a */
[----:B------:R-:W-:-:S08]  /*0c00*/  DFMA R6, R6, R6, R6 ;  /* 0x000000060606722b */ /* 0x000fd00000000006 */
[----:B------:R-:W-:-:S08]  /*0c10*/  DFMA R6, R4, R6, R4 ;  /* 0x000000060406722b */ /* 0x000fd00000000004 */
[----:B------:R-:W-:-:S08]  /*0c20*/  DFMA R4, R6, -R10, 1 ;  /* 0x3ff000000604742b */ /* 0x000fd0000000080a */
[----:B------:R-:W-:-:S08]  /*0c30*/  DFMA R4, R6, R4, R6 ;  /* 0x000000040604722b */ /* 0x000fd00000000006 */
[----:B------:R-:W-:-:S08]  /*0c40*/  DMUL R6, R12, -R4 ;  /* 0x800000040c067228 */ /* 0x000fd00000000000 */
[--C-:B------:R-:W-:Y:S02]  /*0c50*/  DFMA R18, R6, -R10, -R12.reuse ;  /* 0x8000000a0612722b */ /* 0x100fe4000000080c */
[----:B------:R-:W-:-:S06]  /*0c60*/  DADD R12, -RZ, -R12 ;  /* 0x00000000ff0c7229 */ /* 0x000fcc000000090c */
[----:B------:R-:W-:Y:S01]  /*0c70*/  DFMA R4, R4, R18, R6 ;  /* 0x000000120404722b */ /* 0x000fe20000000006 */
[----:B------:R-:W-:Y:S02]  /*0c80*/  FSEL R6, R16, RZ, P0 ;  /* 0x000000ff10067208 */ /* 0x000fe40000000000 */
[----:B------:R-:W-:Y:S02]  /*0c90*/  FSEL R7, R17, 1.875, P0 ;  /* 0x3ff0000011077808 */ /* 0x000fe40000000000 */
[----:B------:R-:W-:-:S05]  /*0ca0*/  FSETP.GEU.AND P1, PT, |R13|, 6.5827683646048100446e-37, PT ;  /* 0x036000000d00780b */ /* 0x000fca0003f2e200 */
[----:B------:R-:W-:Y:S01]  /*0cb0*/  FFMA R0, RZ, R11, R5 ;  /* 0x0000000bff007223 */ /* 0x000fe20000000005 */
[----:B------:R-:W-:Y:S02]  /*0cc0*/  DFMA R6, R8, -R6, R32 ;  /* 0x800000060806722b */ /* 0x000fe40000000020 */
[----:B-1----:R-:W-:Y:S02]  /*0cd0*/  DMUL R8, R20, 4 ;  /* 0x4010000014087828 */ /* 0x002fe40000000000 */
[----:B------:R-:W-:-:S06]  /*0ce0*/  FSETP.GT.AND P0, PT, |R0|, 1.469367938527859385e-39, PT ;  /* 0x001000000000780b */ /* 0x000fcc0003f04200 */
[----:B------:R-:W-:-:S07]  /*0cf0*/  DMUL R6, R6, R8 ;  /* 0x0000000806067228 */ /* 0x000fce0000000000 */
[----:B------:R-:W-:Y:S05]  /*0d00*/  @P0 BRA P1, `(.L_x_39) ;  /* 0x0000000000180947 */ /* 0x000fea0000800000 */
[----:B------:R-:W-:Y:S01]  /*0d10*/  IMAD.MOV.U32 R16, RZ, RZ, R12 ;  /* 0x000000ffff107224 */ /* 0x000fe200078e000c */
[----:B------:R-:W-:Y:S01]  /*0d20*/  MOV R18, 0xd70 ;  /* 0x00000d7000127802 */ /* 0x000fe20000000f00 */
[----:B------:R-:W-:Y:S02]  /*0d30*/  IMAD.MOV.U32 R17, RZ, RZ, R13 ;  /* 0x000000ffff117224 */ /* 0x000fe400078e000d */
[----:B------:R-:W-:Y:S02]  /*0d40*/  IMAD.MOV.U32 R12, RZ, RZ, R10 ;  /* 0x000000ffff0c7224 */ /* 0x000fe400078e000a */
[----:B------:R-:W-:-:S07]  /*0d50*/  IMAD.MOV.U32 R13, RZ, RZ, R11 ;  /* 0x000000ffff0d7224 */ /* 0x000fce00078e000b */
[----:B------:R-:W-:Y:S05]  /*0d60*/  CALL.REL.NOINC `($__internal_2_$__cuda_sm20_div_rn_f64_full) ;  /* 0x0000000400607944 */ /* 0x000fea0003c00000 */
.L_x_39:
[----:B------:R-:W-:Y:S05]  /*0d70*/  BSYNC.RECONVERGENT B0 ;  /* 0x0000000000007941 */ /* 0x000fea0003800200 */
.L_x_38:
[----:B------:R-:W0:Y:S01]  /*0d80*/  MUFU.RCP64H R9, R11 ;  /* 0x0000000b00097308 */ /* 0x000e220000001800 */
[----:B------:R-:W-:Y:S01]  /*0d90*/  IMAD.MOV.U32 R8, RZ, RZ, 0x1 ;  /* 0x00000001ff087424 */ /* 0x000fe200078e00ff */
[----:B------:R-:W1:Y:S01]  /*0da0*/  LDCU UR6, c[0x0][0x3a0] ;  /* 0x00007400ff0677ac */ /* 0x000e620008000800 */
[----:B------:R-:W-:Y:S01]  /*0db0*/  DMUL R4, R6, R4 ;  /* 0x0000000406047228 */ /* 0x000fe20000000000 */
[----:B------:R-:W-:Y:S03]  /*0dc0*/  BSSY.RECONVERGENT B0, `(.L_x_40) ;  /* 0x000001a000007945 */ /* 0x000fe60003800200 */
[----:B0-----:R-:W-:Y:S01]  /*0dd0*/  DFMA R12, R8, -R10, 1 ;  /* 0x3ff00000080c742b */ /* 0x001fe2000000080a */
[----:B-1----:R-:W-:-:S07]  /*0de0*/  IMAD R0, R2, UR6, R3 ;  /* 0x0000000602007c24 */ /* 0x002fce000f8e0203 */
[----:B------:R-:W-:-:S08]  /*0df0*/  DFMA R12, R12, R12, R12 ;  /* 0x0000000c0c0c722b */ /* 0x000fd0000000000c */
[----:B------:R-:W-:Y:S01]  /*0e00*/  DFMA R12, R8, R12, R8 ;  /* 0x0000000c080c722b */ /* 0x000fe20000000008 */
[----:B------:R-:W0:Y:S07]  /*0e10*/  LDC.64 R8, c[0x0][0x380] ;  /* 0x0000e000ff087b82 */ /* 0x000e2e0000000a00 */
[----:B------:R-:W-:-:S08]  /*0e20*/  DFMA R16, R12, -R10, 1 ;  /* 0x3ff000000c10742b */ /* 0x000fd0000000080a */
[----:B------:R-:W-:-:S08]  /*0e30*/  DFMA R18, R12, R16, R12 ;  /* 0x000000100c12722b */ /* 0x000fd0000000000c */
[----:B------:R-:W-:Y:S01]  /*0e40*/  DMUL R12, R14, -R18 ;  /* 0x800000120e0c7228 */ /* 0x000fe20000000000 */
[----:B0-----:R-:W-:-:S05]  /*0e50*/  IMAD.WIDE R8, R0, 0x8, R8 ;  /* 0x0000000800087825 */ /* 0x001fca00078e0208 */
[----:B------:R0:W-:Y:S02]  /*0e60*/  STG.E.64 desc[UR4][R8.64], R4 ;  /* 0x0000000408007986 */ /* 0x0001e4000c101b04 */
[--C-:B------:R-:W-:Y:S02]  /*0e70*/  DFMA R16, R12, -R10, -R14.reuse ;  /* 0x8000000a0c10722b */ /* 0x100fe4000000080e */
[----:B------:R-:W-:-:S06]  /*0e80*/  DADD R14, -RZ, -R14 ;  /* 0x00000000ff0e7229 */ /* 0x000fcc000000090e */
[----:B------:R-:W-:-:S04]  /*0e90*/  DFMA R2, R18, R16, R12 ;  /* 0x000000101202722b */ /* 0x000fc8000000000c */
[----:B------:R-:W-:-:S06]  /*0ea0*/  FSETP.GEU.AND P1, PT, |R15|, 6.5827683646048100446e-37, PT ;  /* 0x036000000f00780b */ /* 0x000fcc0003f2e200 */
[----:B------:R-:W-:-:S05]  /*0eb0*/  FFMA R12, RZ, R11, R3 ;  /* 0x0000000bff0c7223 */ /* 0x000fca0000000003 */
[----:B------:R-:W-:-:S13]  /*0ec0*/  FSETP.GT.AND P0, PT, |R12|, 1.469367938527859385e-39, PT ;  /* 0x001000000c00780b */ /* 0x000fda0003f04200 */
[----:B0-----:R-:W-:Y:S05]  /*0ed0*/  @P0 BRA P1, `(.L_x_41) ;  /* 0x0000000000200947 */ /* 0x001fea0000800000 */
[----:B------:R-:W-:Y:S01]  /*0ee0*/  IMAD.MOV.U32 R16, RZ, RZ, R14 ;  /* 0x000000ffff107224 */ /* 0x000fe200078e000e */
[----:B------:R-:W-:Y:S01]  /*0ef0*/  MOV R12, R10 ;  /* 0x0000000a000c7202 */ /* 0x000fe20000000f00 */
[----:B------:R-:W-:Y:S01]  /*0f00*/  IMAD.MOV.U32 R17, RZ, RZ, R15 ;  /* 0x000000ffff117224 */ /* 0x000fe200078e000f */
[----:B------:R-:W-:Y:S01]  /*0f10*/  MOV R18, 0xf40 ;  /* 0x00000f4000127802 */ /* 0x000fe20000000f00 */
[----:B------:R-:W-:-:S07]  /*0f20*/  IMAD.MOV.U32 R13, RZ, RZ, R11 ;  /* 0x000000ffff0d7224 */ /* 0x000fce00078e000b */
[----:B------:R-:W-:Y:S05]  /*0f30*/  CALL.REL.NOINC `($__internal_2_$__cuda_sm20_div_rn_f64_full) ;  /* 0x0000000000ec7944 */ /* 0x000fea0003c00000 */
[----:B------:R-:W-:Y:S02]  /*0f40*/  IMAD.MOV.U32 R2, RZ, RZ, R4 ;  /* 0x000000ffff027224 */ /* 0x000fe400078e0004 */
[----:B------:R-:W-:-:S07]  /*0f50*/  IMAD.MOV.U32 R3, RZ, RZ, R5 ;  /* 0x000000ffff037224 */ /* 0x000fce00078e0005 */
.L_x_41:
[----:B------:R-:W-:Y:S05]  /*0f60*/  BSYNC.RECONVERGENT B0 ;  /* 0x0000000000007941 */ /* 0x000fea0003800200 */
.L_x_40:
[----:B------:R-:W0:Y:S01]  /*0f70*/  LDC.64 R4, c[0x0][0x388] ;  /* 0x0000e200ff047b82 */ /* 0x000e220000000a00 */
[----:B------:R-:W-:Y:S01]  /*0f80*/  DMUL R2, R6, R2 ;  /* 0x0000000206027228 */ /* 0x000fe20000000000 */
[----:B0-----:R-:W-:-:S06]  /*0f90*/  IMAD.WIDE R4, R0, 0x8, R4 ;  /* 0x0000000800047825 */ /* 0x001fcc00078e0204 */
[----:B------:R-:W-:Y:S01]  /*0fa0*/  STG.E.64 desc[UR4][R4.64], R2 ;  /* 0x0000000204007986 */ /* 0x000fe2000c101b04 */
[----:B------:R-:W-:Y:S05]  /*0fb0*/  EXIT ;  /* 0x000000000000794d */ /* 0x000fea0003800000 */
.L_x_25:
[----:B------:R-:W0:Y:S01]  /*0fc0*/  LDC.64 R4, c[0x0][0x380] ;  /* 0x0000e000ff047b82 */ /* 0x000e220000000a00 */
[----:B------:R-:W1:Y:S07]  /*0fd0*/  LDCU UR6, c[0x0][0x3a0] ;  /* 0x00007400ff0677ac */ /* 0x000e6e0008000800 */
[----:B------:R-:W2:Y:S01]  /*0fe0*/  LDC.64 R6, c[0x0][0x388] ;  /* 0x0000e200ff067b82 */ /* 0x000ea20000000a00 */
[----:B-1----:R-:W-:-:S04]  /*0ff0*/  IMAD R3, R2, UR6, R3 ;  /* 0x0000000602037c24 */ /* 0x002fc8000f8e0203 */
[----:B0-----:R-:W-:-:S05]  /*1000*/  IMAD.WIDE R4, R3, 0x8, R4 ;  /* 0x0000000803047825 */ /* 0x001fca00078e0204 */
[----:B------:R-:W-:Y:S01]  /*1010*/  STG.E.64 desc[UR4][R4.64], RZ ;  /* 0x000000ff04007986 */ /* 0x000fe2000c101b04 */
[----:B--2---:R-:W-:-:S05]  /*1020*/  IMAD.WIDE R6, R3, 0x8, R6 ;  /* 0x0000000803067825 */ /* 0x004fca00078e0206 */
[----:B------:R-:W-:Y:S01]  /*1030*/  STG.E.64 desc[UR4][R6.64], RZ ;  /* 0x000000ff06007986 */ /* 0x000fe2000c101b04 */
[----:B------:R-:W-:Y:S05]  /*1040*/  EXIT ;  /* 0x000000000000794d */ /* 0x000fea0003800000 */
        .weak           $__internal_1_$__cuda_sm20_dblrcp_rn_slowpath_v3
        .type           $__internal_1_$__cuda_sm20_dblrcp_rn_slowpath_v3,@function
        .size           $__internal_1_$__cuda_sm20_dblrcp_rn_slowpath_v3,($__internal_2_$__cuda_sm20_div_rn_f64_full - $__internal_1_$__cuda_sm20_dblrcp_rn_slowpath_v3)
$__internal_1_$__cuda_sm20_dblrcp_rn_slowpath_v3:
[----:B------:R-:W-:Y:S01]  /*1050*/  DSETP.GTU.AND P1, PT, |R18|, +INF , PT ;  /* 0x7ff000001200742a */ /* 0x000fe20003f2c200 */
[----:B------:R-:W-:-:S13]  /*1060*/  BSSY.RECONVERGENT B1, `(.L_x_42) ;  /* 0x0000023000017945 */ /* 0x000fda0003800200 */
[----:B------:R-:W-:Y:S05]  /*1070*/  @P1 BRA `(.L_x_43) ;  /* 0x00000000007c1947 */ /* 0x000fea0003800000 */
[----:B------:R-:W-:-:S05]  /*1080*/  LOP3.LUT R23, R19, 0x7fffffff, RZ, 0xc0, !PT ;  /* 0x7fffffff13177812 */ /* 0x000fca00078ec0ff */
[----:B------:R-:W-:-:S05]  /*1090*/  VIADD R5, R23, 0xffffffff ;  /* 0xffffffff17057836 */ /* 0x000fca0000000000 */
[----:B------:R-:W-:-:S13]  /*10a0*/  ISETP.GE.U32.AND P1, PT, R5, 0x7fefffff, PT ;  /* 0x7fefffff0500780c */ /* 0x000fda0003f26070 */
[----:B------:R-:W-:Y:S01]  /*10b0*/  @P1 LOP3.LUT R21, R19, 0x7ff00000, RZ, 0x3c, !PT ;  /* 0x7ff0000013151812 */ /* 0x000fe200078e3cff */
[----:B------:R-:W-:Y:S01]  /*10c0*/  @P1 IMAD.MOV.U32 R20, RZ, RZ, RZ ;  /* 0x000000ffff141224 */ /* 0x000fe200078e00ff */
[----:B------:R-:W-:Y:S06]  /*10d0*/  @P1 BRA `(.L_x_44) ;  /* 0x00000000006c1947 */ /* 0x000fec0003800000 */
[----:B------:R-:W-:-:S13]  /*10e0*/  ISETP.GE.U32.AND P1, PT, R23, 0x1000001, PT ;  /* 0x010000011700780c */ /* 0x000fda0003f26070 */
[----:B------:R-:W-:Y:S05]  /*10f0*/  @!P1 BRA `(.L_x_45) ;  /* 0x0000000000349947 */ /* 0x000fea0003800000 */
[----:B------:R-:W-:Y:S02]  /*1100*/  VIADD R21, R19, 0xc0200000 ;  /* 0xc020000013157836 */ /* 0x000fe40000000000 */
[----:B------:R-:W-:Y:S02]  /*1110*/  IMAD.MOV.U32 R20, RZ, RZ, R18 ;  /* 0x000000ffff147224 */ /* 0x000fe400078e0012 */
[----:B------:R-:W0:Y:S04]  /*1120*/  MUFU.RCP64H R23, R21 ;  /* 0x0000001500177308 */ /* 0x000e280000001800 */
[----:B0-----:R-:W-:-:S08]  /*1130*/  DFMA R24, -R20, R22, 1 ;  /* 0x3ff000001418742b */ /* 0x001fd00000000116 */
[----:B------:R-:W-:-:S08]  /*1140*/  DFMA R24, R24, R24, R24 ;  /* 0x000000181818722b */ /* 0x000fd00000000018 */
[----:B------:R-:W-:-:S08]  /*1150*/  DFMA R24, R22, R24, R22 ;  /* 0x000000181618722b */ /* 0x000fd00000000016 */
[----:B------:R-:W-:-:S08]  /*1160*/  DFMA R22, -R20, R24, 1 ;  /* 0x3ff000001416742b */ /* 0x000fd00000000118 */
[----:B------:R-:W-:-:S08]  /*1170*/  DFMA R22, R24, R22, R24 ;  /* 0x000000161816722b */ /* 0x000fd00000000018 */
[----:B------:R-:W-:-:S08]  /*1180*/  DMUL R22, R22, 2.2250738585072013831e-308 ;  /* 0x0010000016167828 */ /* 0x000fd00000000000 */
[----:B------:R-:W-:-:S08]  /*1190*/  DFMA R18, -R18, R22, 1 ;  /* 0x3ff000001212742b */ /* 0x000fd00000000116 */
[----:B------:R-:W-:-:S08]  /*11a0*/  DFMA R18, R18, R18, R18 ;  /* 0x000000121212722b */ /* 0x000fd00000000012 */
[----:B------:R-:W-:Y:S01]  /*11b0*/  DFMA R20, R22, R18, R22 ;  /* 0x000000121614722b */ /* 0x000fe20000000016 */
[----:B------:R-:W-:Y:S10]  /*11c0*/  BRA `(.L_x_44) ;  /* 0x0000000000307947 */ /* 0x000ff40003800000 */
.L_x_45:
[----:B------:R-:W-:Y:S01]  /*11d0*/  DMUL R18, R18, 8.11296384146066816958e+31 ;  /* 0x4690000012127828 */ /* 0x000fe20000000000 */
[----:B------:R-:W-:-:S05]  /*11e0*/  IMAD.MOV.U32 R20, RZ, RZ, R22 ;  /* 0x000000ffff147224 */ /* 0x000fca00078e0016 */
[----:B------:R-:W0:Y:S02]  /*11f0*/  MUFU.RCP64H R21, R19 ;  /* 0x0000001300157308 */ /* 0x000e240000001800 */
[----:B0-----:R-:W-:-:S08]  /*1200*/  DFMA R22, -R18, R20, 1 ;  /* 0x3ff000001216742b */ /* 0x001fd00000000114 */
[----:B------:R-:W-:-:S08]  /*1210*/  DFMA R22, R22, R22, R22 ;  /* 0x000000161616722b */ /* 0x000fd00000000016 */
[----:B------:R-:W-:-:S08]  /*1220*/  DFMA R22, R20, R22, R20 ;  /* 0x000000161416722b */ /* 0x000fd00000000014 */
[----:B------:R-:W-:-:S08]  /*1230*/  DFMA R20, -R18, R22, 1 ;  /* 0x3ff000001214742b */ /* 0x000fd00000000116 */
[----:B------:R-:W-:-:S08]  /*1240*/  DFMA R20, R22, R20, R22 ;  /* 0x000000141614722b */ /* 0x000fd00000000016 */
[----:B------:R-:W-:Y:S01]  /*1250*/  DMUL R20, R20, 8.11296384146066816958e+31 ;  /* 0x4690000014147828 */ /* 0x000fe20000000000 */
[----:B------:R-:W-:Y:S10]  /*1260*/  BRA `(.L_x_44) ;  /* 0x0000000000087947 */ /* 0x000ff40003800000 */
.L_x_43:
[----:B------:R-:W-:Y:S01]  /*1270*/  LOP3.LUT R21, R19, 0x80000, RZ, 0xfc, !PT ;  /* 0x0008000013157812 */ /* 0x000fe200078efcff */
[----:B------:R-:W-:-:S07]  /*1280*/  IMAD.MOV.U32 R20, RZ, RZ, R18 ;  /* 0x000000ffff147224 */ /* 0x000fce00078e0012 */
.L_x_44:
[----:B------:R-:W-:Y:S05]  /*1290*/  BSYNC.RECONVERGENT B1 ;  /* 0x0000000000017941 */ /* 0x000fea0003800200 */
.L_x_42:
[----:B------:R-:W-:Y:S01]  /*12a0*/  IMAD.MOV.U32 R18, RZ, RZ, R0 ;  /* 0x000000ffff127224 */ /* 0x000fe200078e0000 */
[----:B------:R-:W-:Y:S01]  /*12b0*/  MOV R22, R20 ;  /* 0x0000001400167202 */ /* 0x000fe20000000f00 */
[----:B------:R-:W-:Y:S02]  /*12c0*/  IMAD.MOV.U32 R19, RZ, RZ, 0x0 ;  /* 0x00000000ff137424 */ /* 0x000fe400078e00ff */
[----:B------:R-:W-:Y:S02]  /*12d0*/  IMAD.MOV.U32 R23, RZ, RZ, R21 ;  /* 0x000000ffff177224 */ /* 0x000fe400078e0015 */
[----:B------:R-:W-:Y:S05]  /*12e0*/  RET.REL.NODEC R18 `(_Z13computeForcesPdS_S_S_iiiS_d) ;  /* 0xffffffec12447950 */ /* 0x000fea0003c3ffff */
        .weak           $__internal_2_$__cuda_sm20_div_rn_f64_full
        .type           $__internal_2_$__cuda_sm20_div_rn_f64_full,@function
        .size           $__internal_2_$__cuda_sm20_div_rn_f64_full,($__internal_3_$__cuda_sm20_dsqrt_rn_f64_mediumpath_v1 - $__internal_2_$__cuda_sm20_div_rn_f64_full)
$__internal_2_$__cuda_sm20_div_rn_f64_full:
        /* <DEDUP_REMOVED lines=10> */
[----:B------:R-:W-:-:S03]  /*1390*/  ISETP.GE.U32.AND P1, PT, R19, R26, PT ;  /* 0x0000001a1300720c */ /* 0x000fc60003f26070 */
[----:B------:R-:W-:Y:S01]  /*13a0*/  @!P2 LOP3.LUT R20, R13, 0x7ff00000, RZ, 0xc0, !PT ;  /* 0x7ff000000d14a812 */ /* 0x000fe200078ec0ff */
[----:B------:R-:W-:Y:S01]  /*13b0*/  @!P2 IMAD.MOV.U32 R24, RZ, RZ, RZ ;  /* 0x000000ffff18a224 */ /* 0x000fe200078e00ff */
[----:B------:R-:W0:Y:S02]  /*13c0*/  MUFU.RCP64H R23, R9 ;  /* 0x0000000900177308 */ /* 0x000e240000001800 */
[----:B------:R-:W-:Y:S01]  /*13d0*/  @!P2 ISETP.GE.U32.AND P3, PT, R19, R20, PT ;  /* 0x000000141300a20c */ /* 0x000fe20003f66070 */
[----:B------:R-:W-:-:S05]  /*13e0*/  IMAD.MOV.U32 R20, RZ, RZ, 0x1ca00000 ;  /* 0x1ca00000ff147424 */ /* 0x000fca00078e00ff */
[----:B------:R-:W-:-:S04]  /*13f0*/  @!P2 SEL R21, R20, 0x63400000, !P3 ;  /* 0x634000001415a807 */ /* 0x000fc80005800000 */
[----:B------:R-:W-:-:S04]  /*1400*/  @!P2 LOP3.LUT R21, R21, 0x80000000, R17, 0xf8, !PT ;  /* 0x800000001515a812 */ /* 0x000fc800078ef811 */
[----:B------:R-:W-:Y:S01]  /*1410*/  @!P2 LOP3.LUT R25, R21, 0x100000, RZ, 0xfc, !PT ;  /* 0x001000001519a812 */ /* 0x000fe200078efcff */
[----:B0-----:R-:W-:-:S08]  /*1420*/  DFMA R4, R22, -R8, 1 ;  /* 0x3ff000001604742b */ /* 0x001fd00000000808 */
[----:B------:R-:W-:-:S08]  /*1430*/  DFMA R4, R4, R4, R4 ;  /* 0x000000040404722b */ /* 0x000fd00000000004 */
[----:B------:R-:W-:Y:S01]  /*1440*/  DFMA R22, R22, R4, R22 ;  /* 0x000000041616722b */ /* 0x000fe20000000016 */
[----:B------:R-:W-:Y:S01]  /*1450*/  SEL R5, R20, 0x63400000, !P1 ;  /* 0x6340000014057807 */ /* 0x000fe20004800000 */
[----:B------:R-:W-:-:S03]  /*1460*/  IMAD.MOV.U32 R4, RZ, RZ, R16 ;  /* 0x000000ffff047224 */ /* 0x000fc600078e0010 */
[----:B------:R-:W-:-:S03]  /*1470*/  LOP3.LUT R5, R5, 0x800fffff, R17, 0xf8, !PT ;  /* 0x800fffff05057812 */ /* 0x000fc600078ef811 */
[----:B------:R-:W-:-:S03]  /*1480*/  DFMA R28, R22, -R8, 1 ;  /* 0x3ff00000161c742b */ /* 0x000fc60000000808 */
[----:B------:R-:W-:-:S05]  /*1490*/  @!P2 DFMA R4, R4, 2, -R24 ;  /* 0x400000000404a82b */ /* 0x000fca0000000818 */
[----:B------:R-:W-:Y:S01]  /*14a0*/  DFMA R22, R22, R28, R22 ;  /* 0x0000001c1616722b */ /* 0x000fe20000000016 */
[----:B------:R-:W-:Y:S01]  /*14b0*/  IMAD.MOV.U32 R29, RZ, RZ, R19 ;  /* 0x000000ffff1d7224 */ /* 0x000fe200078e0013 */
[----:B------:R-:W-:Y:S02]  /*14c0*/  MOV R28, R26 ;  /* 0x0000001a001c7202 */ /* 0x000fe40000000f00 */
[----:B------:R-:W-:Y:S02]  /*14d0*/  @!P0 LOP3.LUT R28, R9, 0x7ff00000, RZ, 0xc0, !PT ;  /* 0x7ff00000091c8812 */ /* 0x000fe400078ec0ff */
[----:B------:R-:W-:Y:S02]  /*14e0*/  @!P2 LOP3.LUT R29, R5, 0x7ff00000, RZ, 0xc0, !PT ;  /* 0x7ff00000051da812 */ /* 0x000fe400078ec0ff */
[----:B------:R-:W-:Y:S01]  /*14f0*/  DMUL R24, R22, R4 ;  /* 0x0000000416187228 */ /* 0x000fe20000000000 */
[----:B------:R-:W-:Y:S02]  /*1500*/  VIADD R30, R28, 0xffffffff ;  /* 0xffffffff1c1e7836 */ /* 0x000fe40000000000 */
[----:B------:R-:W-:-:S05]  /*1510*/  VIADD R21, R29, 0xffffffff ;  /* 0xffffffff1d157836 */ /* 0x000fca0000000000 */
[----:B------:R-:W-:Y:S01]  /*1520*/  DFMA R26, R24, -R8, R4 ;  /* 0x80000008181a722b */ /* 0x000fe20000000004 */
[----:B------:R-:W-:-:S04]  /*1530*/  ISETP.GT.U32.AND P0, PT, R21, 0x7feffffe, PT ;  /* 0x7feffffe1500780c */ /* 0x000fc80003f04070 */
[----:B------:R-:W-:-:S03]  /*1540*/  ISETP.GT.U32.OR P0, PT, R30, 0x7feffffe, P0 ;  /* 0x7feffffe1e00780c */ /* 0x000fc60000704470 */
[----:B------:R-:W-:-:S10]  /*1550*/  DFMA R22, R22, R26, R24 ;  /* 0x0000001a1616722b */ /* 0x000fd40000000018 */
[----:B------:R-:W-:Y:S05]  /*1560*/  @P0 BRA `(.L_x_47) ;  /* 0x00000000006c0947 */ /* 0x000fea0003800000 */
[----:B------:R-:W-:-:S04]  /*1570*/  LOP3.LUT R24, R13, 0x7ff00000, RZ, 0xc0, !PT ;  /* 0x7ff000000d187812 */ /* 0x000fc800078ec0ff */
[CC--:B------:R-:W-:Y:S02]  /*1580*/  VIADDMNMX R16, R19.reuse, -R24.reuse, 0xb9600000, !PT ;  /* 0xb960000013107446 */ /* 0x0c0fe40007800918 */
[----:B------:R-:W-:Y:S02]  /*1590*/  ISETP.GE.U32.AND P0, PT, R19, R24, PT ;  /* 0x000000181300720c */ /* 0x000fe40003f06070 */
[----:B------:R-:W-:Y:S02]  /*15a0*/  VIMNMX R16, PT, PT, R16, 0x46a00000, PT ;  /* 0x46a0000010107848 */ /* 0x000fe40003fe0100 */
[----:B------:R-:W-:-:S05]  /*15b0*/  SEL R19, R20, 0x63400000, !P0 ;  /* 0x6340000014137807 */ /* 0x000fca0004000000 */
[----:B------:R-:W-:Y:S02]  /*15c0*/  IMAD.IADD R19, R16, 0x1, -R19 ;  /* 0x0000000110137824 */ /* 0x000fe400078e0a13 */
[----:B------:R-:W-:Y:S02]  /*15d0*/  IMAD.MOV.U32 R16, RZ, RZ, RZ ;  /* 0x000000ffff107224 */ /* 0x000fe400078e00ff */
        /* <DEDUP_REMOVED lines=10> */
[----:B------:R-:W-:Y:S01]  /*1680*/  IMAD.MOV R5, RZ, RZ, -R19 ;  /* 0x000000ffff057224 */ /* 0x000fe200078e0a13 */
[----:B------:R-:W-:Y:S01]  /*1690*/  DMUL.RP R16, R22, R16 ;  /* 0x0000001016107228 */ /* 0x000fe20000008000 */
[----:B------:R-:W-:-:S06]  /*16a0*/  IMAD.MOV.U32 R4, RZ, RZ, RZ ;  /* 0x000000ffff047224 */ /* 0x000fcc00078e00ff */
[----:B------:R-:W-:-:S03]  /*16b0*/  DFMA R4, R20, -R4, R22 ;  /* 0x800000041404722b */ /* 0x000fc60000000016 */
[----:B------:R-:W-:-:S03]  /*16c0*/  LOP3.LUT R13, R17, R13, RZ, 0x3c, !PT ;  /* 0x0000000d110d7212 */ /* 0x000fc600078e3cff */
[----:B------:R-:W-:-:S04]  /*16d0*/  IADD3 R4, PT, PT, -R19, -0x43300000, RZ ;  /* 0xbcd0000013047810 */ /* 0x000fc80007ffe1ff */
[----:B------:R-:W-:-:S04]  /*16e0*/  FSETP.NEU.AND P0, PT, |R5|, R4, PT ;  /* 0x000000040500720b */ /* 0x000fc80003f0d200 */
[----:B------:R-:W-:Y:S02]  /*16f0*/  FSEL R20, R16, R20, !P0 ;  /* 0x0000001410147208 */ /* 0x000fe40004000000 */
[----:B------:R-:W-:Y:S01]  /*1700*/  FSEL R21, R13, R21, !P0 ;  /* 0x000000150d157208 */ /* 0x000fe20004000000 */
[----:B------:R-:W-:Y:S06]  /*1710*/  BRA `(.L_x_48) ;  /* 0x0000000000547947 */ /* 0x000fec0003800000 */
.L_x_47:
[----:B------:R-:W-:-:S14]  /*1720*/  DSETP.NAN.AND P0, PT, R16, R16, PT ;  /* 0x000000101000722a */ /* 0x000fdc0003f08000 */
[----:B------:R-:W-:Y:S05]  /*1730*/  @P0 BRA `(.L_x_49) ;  /* 0x0000000000440947 */ /* 0x000fea0003800000 */
[----:B------:R-:W-:-:S14]  /*1740*/  DSETP.NAN.AND P0, PT, R12, R12, PT ;  /* 0x0000000c0c00722a */ /* 0x000fdc0003f08000 */
[----:B------:R-:W-:Y:S05]  /*1750*/  @P0 BRA `(.L_x_50) ;  /* 0x0000000000300947 */ /* 0x000fea0003800000 */
[----:B------:R-:W-:Y:S01]  /*1760*/  ISETP.NE.AND P0, PT, R29, R28, PT ;  /* 0x0000001c1d00720c */ /* 0x000fe20003f05270 */
[----:B------:R-:W-:Y:S01]  /*1770*/  IMAD.MOV.U32 R20, RZ, RZ, 0x0 ;  /* 0x00000000ff147424 */ /* 0x000fe200078e00ff */
[----:B------:R-:W-:-:S11]  /*1780*/  MOV R21, 0xfff80000 ;  /* 0xfff8000000157802 */ /* 0x000fd60000000f00 */
        /* <DEDUP_REMOVED lines=9> */
.L_x_50:
[----:B------:R-:W-:Y:S01]  /*1820*/  LOP3.LUT R21, R13, 0x80000, RZ, 0xfc, !PT ;  /* 0x000800000d157812 */ /* 0x000fe200078efcff */
[----:B------:R-:W-:Y:S01]  /*1830*/  IMAD.MOV.U32 R20, RZ, RZ, R12 ;  /* 0x000000ffff147224 */ /* 0x000fe200078e000c */
[----:B------:R-:W-:Y:S06]  /*1840*/  BRA `(.L_x_48) ;  /* 0x0000000000087947 */ /* 0x000fec0003800000 */
.L_x_49:
[----:B------:R-:W-:Y:S01]  /*1850*/  LOP3.LUT R21, R17, 0x80000, RZ, 0xfc, !PT ;  /* 0x0008000011157812 */ /* 0x000fe200078efcff */
[----:B------:R-:W-:-:S07]  /*1860*/  IMAD.MOV.U32 R20, RZ, RZ, R16 ;  /* 0x000000ffff147224 */ /* 0x000fce00078e0010 */
.L_x_48:
[----:B------:R-:W-:Y:S05]  /*1870*/  BSYNC.RECONVERGENT B1 ;  /* 0x0000000000017941 */ /* 0x000fea0003800200 */
.L_x_46:
[----:B------:R-:W-:Y:S02]  /*1880*/  IMAD.MOV.U32 R19, RZ, RZ, 0x0 ;  /* 0x00000000ff137424 */ /* 0x000fe400078e00ff */
[----:B------:R-:W-:Y:S02]  /*1890*/  IMAD.MOV.U32 R4, RZ, RZ, R20 ;  /* 0x000000ffff047224 */ /* 0x000fe400078e0014 */
[----:B------:R-:W-:Y:S01]  /*18a0*/  IMAD.MOV.U32 R5, RZ, RZ, R21 ;  /* 0x000000ffff057224 */ /* 0x000fe200078e0015 */
[----:B------:R-:W-:Y:S06]  /*18b0*/  RET.REL.NODEC R18 `(_Z13computeForcesPdS_S_S_iiiS_d) ;  /* 0xffffffe412d07950 */ /* 0x000fec0003c3ffff */
        .weak           $__internal_3_$__cuda_sm20_dsqrt_rn_f64_mediumpath_v1
        .type           $__internal_3_$__cuda_sm20_dsqrt_rn_f64_mediumpath_v1,@function
        .size           $__internal_3_$__cuda_sm20_dsqrt_rn_f64_mediumpath_v1,($_Z13computeForcesPdS_S_S_iiiS_d$__internal_accurate_pow - $__internal_3_$__cuda_sm20_dsqrt_rn_f64_mediumpath_v1)
$__internal_3_$__cuda_sm20_dsqrt_rn_f64_mediumpath_v1:
[----:B------:R-:W-:Y:S01]  /*18c0*/  ISETP.GE.U32.AND P0, PT, R18, -0x3400000, PT ;  /* 0xfcc000001200780c */ /* 0x000fe20003f06070 */
[----:B------:R-:W-:Y:S01]  /*18d0*/  BSSY.RECONVERGENT B1, `(.L_x_51) ;  /* 0x0000024000017945 */ /* 0x000fe20003800200 */
[----:B------:R-:W-:-:S11]  /*18e0*/  IMAD.MOV.U32 R5, RZ, RZ, R21 ;  /* 0x000000ffff057224 */ /* 0x000fd600078e0015 */
[----:B------:R-:W-:Y:S05]  /*18f0*/  @!P0 BRA `(.L_x_52) ;  /* 0x0000000000208947 */ /* 0x000fea0003800000 */
[----:B------:R-:W-:-:S10]  /*1900*/  DFMA.RM R4, R8, R4, R6 ;  /* 0x000000040804722b */ /* 0x000fd40000004006 */
[----:B------:R-:W-:-:S04]  /*1910*/  IADD3 R6, P0, PT, R4, 0x1, RZ ;  /* 0x0000000104067810 */ /* 0x000fc80007f1e0ff */
[----:B------:R-:W-:-:S06]  /*1920*/  IADD3.X R7, PT, PT, RZ, R5, RZ, P0, !PT ;  /* 0x00000005ff077210 */ /* 0x000fcc00007fe4ff */
[----:B------:R-:W-:-:S08]  /*1930*/  DFMA.RP R16, -R4, R6, R16 ;  /* 0x000000060410722b */ /* 0x000fd00000008110 */
[----:B------:R-:W-:-:S06]  /*1940*/  DSETP.GT.AND P0, PT, R16, RZ, PT ;  /* 0x000000ff1000722a */ /* 0x000fcc0003f04000 */
[----:B------:R-:W-:Y:S02]  /*1950*/  FSEL R4, R6, R4, P0 ;  /* 0x0000000406047208 */ /* 0x000fe40000000000 */
[----:B------:R-:W-:Y:S01]  /*1960*/  FSEL R5, R7, R5, P0 ;  /* 0x0000000507057208 */ /* 0x000fe20000000000 */
[----:B------:R-:W-:Y:S06]  /*1970*/  BRA `(.L_x_53) ;  /* 0x0000000000647947 */ /* 0x000fec0003800000 */
.L_x_52:
[----:B------:R-:W-:-:S14]  /*1980*/  DSETP.NE.AND P0, PT, R16, RZ, PT ;  /* 0x000000ff1000722a */ /* 0x000fdc0003f05000 */
[----:B------:R-:W-:Y:S05]  /*1990*/  @!P0 BRA `(.L_x_54) ;  /* 0x0000000000588947 */ /* 0x000fea0003800000 */
[----:B------:R-:W-:-:S13]  /*19a0*/  ISETP.GE.AND P0, PT, R17, RZ, PT ;  /* 0x000000ff1100720c */ /* 0x000fda0003f06270 */
[----:B------:R-:W-:Y:S02]  /*19b0*/  @!P0 IMAD.MOV.U32 R4, RZ, RZ, 0x0 ;  /* 0x00000000ff048424 */ /* 0x000fe400078e00ff */
[----:B------:R-:W-:Y:S01]  /*19c0*/  @!P0 IMAD.MOV.U32 R5, RZ, RZ, -0x80000 ;  /* 0xfff80000ff058424 */ /* 0x000fe200078e00ff */
[----:B------:R-:W-:Y:S06]  /*19d0*/  @!P0 BRA `(.L_x_53) ;  /* 0x00000000004c8947 */ /* 0x000fec0003800000 */
[----:B------:R-:W-:-:S13]  /*19e0*/  ISETP.GT.AND P0, PT, R17, 0x7fefffff, PT ;  /* 0x7fefffff1100780c */ /* 0x000fda0003f04270 */
[----:B------:R-:W-:Y:S05]  /*19f0*/  @P0 BRA `(.L_x_54) ;  /* 0x0000000000400947 */ /* 0x000fea0003800000 */
[----:B------:R-:W-:Y:S01]  /*1a00*/  DMUL R16, R16, 8.11296384146066816958e+31 ;  /* 0x4690000010107828 */ /* 0x000fe20000000000 */
[----:B------:R-:W-:Y:S02]  /*1a10*/  IMAD.MOV.U32 R4, RZ, RZ, RZ ;  /* 0x000000ffff047224 */ /* 0x000fe400078e00ff */
[----:B------:R-:W-:Y:S02]  /*1a20*/  IMAD.MOV.U32 R8, RZ, RZ, 0x0 ;  /* 0x00000000ff087424 */ /* 0x000fe400078e00ff */
[----:B------:R-:W-:Y:S01]  /*1a30*/  IMAD.MOV.U32 R9, RZ, RZ, 0x3fd80000 ;  /* 0x3fd80000ff097424 */ /* 0x000fe200078e00ff */
[----:B------:R-:W0:Y:S02]  /*1a40*/  MUFU.RSQ64H R5, R17 ;  /* 0x0000001100057308 */ /* 0x000e240000001c00 */
[----:B0-----:R-:W-:-:S08]  /*1a50*/  DMUL R6, R4, R4 ;  /* 0x0000000404067228 */ /* 0x001fd00000000000 */
[----:B------:R-:W-:-:S08]  /*1a60*/  DFMA R6, R16, -R6, 1 ;  /* 0x3ff000001006742b */ /* 0x000fd00000000806 */
[----:B------:R-:W-:Y:S02]  /*1a70*/  DFMA R8, R6, R8, 0.5 ;  /* 0x3fe000000608742b */ /* 0x000fe40000000008 */
[----:B------:R-:W-:-:S08]  /*1a80*/  DMUL R6, R4, R6 ;  /* 0x0000000604067228 */ /* 0x000fd00000000000 */
[----:B------:R-:W-:-:S08]  /*1a90*/  DFMA R6, R8, R6, R4 ;  /* 0x000000060806722b */ /* 0x000fd00000000004 */
[----:B------:R-:W-:Y:S02]  /*1aa0*/  DMUL R4, R16, R6 ;  /* 0x0000000610047228 */ /* 0x000fe40000000000 */
[----:B------:R-:W-:-:S06]  /*1ab0*/  VIADD R7, R7, 0xfff00000 ;  /* 0xfff0000007077836 */ /* 0x000fcc0000000000 */
[----:B------:R-:W-:-:S08]  /*1ac0*/  DFMA R8, R4, -R4, R16 ;  /* 0x800000040408722b */ /* 0x000fd00000000010 */
[----:B------:R-:W-:-:S10]  /*1ad0*/  DFMA R4, R6, R8, R4 ;  /* 0x000000080604722b */ /* 0x000fd40000000004 */
[----:B------:R-:W-:Y:S01]  /*1ae0*/  VIADD R5, R5, 0xfcb00000 ;  /* 0xfcb0000005057836 */ /* 0x000fe20000000000 */
[----:B------:R-:W-:Y:S06]  /*1af0*/  BRA `(.L_x_53) ;  /* 0x0000000000047947 */ /* 0x000fec0003800000 */
.L_x_54:
[----:B------:R-:W-:-:S11]  /*1b00*/  DADD R4, R16, R16 ;  /* 0x0000000010047229 */ /* 0x000fd60000000010 */
.L_x_53:
[----:B------:R-:W-:Y:S05]  /*1b10*/  BSYNC.RECONVERGENT B1 ;  /* 0x0000000000017941 */ /* 0x000fea0003800200 */
.L_x_51:
[----:B------:R-:W-:Y:S01]  /*1b20*/  IMAD.MOV.U32 R10, RZ, RZ, R4 ;  /* 0x000000ffff0a7224 */ /* 0x000fe200078e0004 */
[----:B------:R-:W-:Y:S01]  /*1b30*/  MOV R4, R0 ;  /* 0x0000000000047202 */ /* 0x000fe20000000f00 */
[----:B------:R-:W-:Y:S02]  /*1b40*/  IMAD.MOV.U32 R11, RZ, RZ, R5 ;  /* 0x000000ffff0b7224 */ /* 0x000fe400078e0005 */
[----:B------:R-:W-:-:S04]  /*1b50*/  IMAD.MOV.U32 R5, RZ, RZ, 0x0 ;  /* 0x00000000ff057424 */ /* 0x000fc800078e00ff */
[----:B------:R-:W-:Y:S05]  /*1b60*/  RET.REL.NODEC R4 `(_Z13computeForcesPdS_S_S_iiiS_d) ;  /* 0xffffffe404247950 */ /* 0x000fea0003c3ffff */
        .type           $_Z13computeForcesPdS_S_S_iiiS_d$__internal_accurate_pow,@function
        .size           $_Z13computeForcesPdS_S_S_iiiS_d$__internal_accurate_pow,(.L_x_61 - $_Z13computeForcesPdS_S_S_iiiS_d$__internal_accurate_pow)
$_Z13computeForcesPdS_S_S_iiiS_d$__internal_accurate_pow:
[----:B------:R-:W-:Y:S01]  /*1b70*/  ISETP.GT.U32.AND P2, PT, R31, 0xfffff, PT ;  /* 0x000fffff1f00780c */ /* 0x000fe20003f44070 */
[----:B------:R-:W-:Y:S01]  /*1b80*/  IMAD.MOV.U32 R16, RZ, RZ, R31 ;  /* 0x000000ffff107224 */ /* 0x000fe200078e001f */
[----:B------:R-:W-:Y:S01]  /*1b90*/  MOV R21, 0x3ed0f5d2 ;  /* 0x3ed0f5d200157802 */ /* 0x000fe20000000f00 */
[----:B------:R-:W-:Y:S01]  /*1ba0*/  IMAD.MOV.U32 R18, RZ, RZ, R30 ;  /* 0x000000ffff127224 */ /* 0x000fe200078e001e */
[----:B------:R-:W-:Y:S01]  /*1bb0*/  UMOV UR6, 0x7d2cafe2 ;  /* 0x7d2cafe200067882 */ /* 0x000fe20000000000 */
[----:B------:R-:W-:Y:S01]  /*1bc0*/  IMAD.MOV.U32 R22, RZ, RZ, RZ ;  /* 0x000000ffff167224 */ /* 0x000fe200078e00ff */
[----:B------:R-:W-:Y:S01]  /*1bd0*/  UMOV UR7, 0x3eb0f5ff ;  /* 0x3eb0f5ff00077882 */ /* 0x000fe20000000000 */
[----:B------:R-:W-:Y:S01]  /*1be0*/  IMAD.MOV.U32 R20, RZ, RZ, 0x41ad3b5a ;  /* 0x41ad3b5aff147424 */ /* 0x000fe200078e00ff */
[----:B------:R-:W-:Y:S01]  /*1bf0*/  UMOV UR8, 0x3b39803f ;  /* 0x3b39803f00087882 */ /* 0x000fe20000000000 */
[----:B------:R-:W-:-:S04]  /*1c00*/  UMOV UR9, 0x3c7abc9e ;  /* 0x3c7abc9e00097882 */ /* 0x000fc80000000000 */
[----:B------:R-:W-:-:S10]  /*1c10*/  @!P2 DMUL R28, R30, 1.80143985094819840000e+16 ;  /* 0x435000001e1ca828 */ /* 0x000fd40000000000 */
[----:B------:R-:W-:Y:S02]  /*1c20*/  @!P2 IMAD.MOV.U32 R16, RZ, RZ, R29 ;  /* 0x000000ffff10a224 */ /* 0x000fe400078e001d */
[----:B------:R-:W-:-:S03]  /*1c30*/  @!P2 IMAD.MOV.U32 R18, RZ, RZ, R28 ;  /* 0x000000ffff12a224 */ /* 0x000fc600078e001c */
[----:B------:R-:W-:-:S04]  /*1c40*/  LOP3.LUT R16, R16, 0x800fffff, RZ, 0xc0, !PT ;  /* 0x800fffff10107812 */ /* 0x000fc800078ec0ff */
[----:B------:R-:W-:-:S04]  /*1c50*/  LOP3.LUT R19, R16, 0x3ff00000, RZ, 0xfc, !PT ;  /* 0x3ff0000010137812 */ /* 0x000fc800078efcff */
[----:B------:R-:W-:-:S13]  /*1c60*/  ISETP.GE.U32.AND P3, PT, R19, 0x3ff6a09f, PT ;  /* 0x3ff6a09f1300780c */ /* 0x000fda0003f66070 */
[----:B------:R-:W-:-:S04]  /*1c70*/  @P3 VIADD R17, R19, 0xfff00000 ;  /* 0xfff0000013113836 */ /* 0x000fc80000000000 */
[----:B------:R-:W-:-:S06]  /*1c80*/  @P3 IMAD.MOV.U32 R19, RZ, RZ, R17 ;  /* 0x000000ffff133224 */ /* 0x000fcc00078e0011 */
[C---:B------:R-:W-:Y:S02]  /*1c90*/  DADD R24, R18.reuse, 1 ;  /* 0x3ff0000012187429 */ /* 0x040fe40000000000 */
[----:B------:R-:W-:-:S04]  /*1ca0*/  DADD R18, R18, -1 ;  /* 0xbff0000012127429 */ /* 0x000fc80000000000 */
[----:B------:R-:W0:Y:S02]  /*1cb0*/  MUFU.RCP64H R23, R25 ;  /* 0x0000001900177308 */ /* 0x000e240000001800 */
[----:B0-----:R-:W-:-:S08]  /*1cc0*/  DFMA R16, -R24, R22, 1 ;  /* 0x3ff000001810742b */ /* 0x001fd00000000116 */
[----:B------:R-:W-:-:S08]  /*1cd0*/  DFMA R16, R16, R16, R16 ;  /* 0x000000101010722b */ /* 0x000fd00000000010 */
[----:B------:R-:W-:-:S08]  /*1ce0*/  DFMA R22, R22, R16, R22 ;  /* 0x000000101616722b */ /* 0x000fd00000000016 */
[----:B------:R-:W-:-:S08]  /*1cf0*/  DMUL R16, R18, R22 ;  /* 0x0000001612107228 */ /* 0x000fd00000000000 */
[----:B------:R-:W-:-:S08]  /*1d00*/  DFMA R16, R18, R22, R16 ;  /* 0x000000161210722b */ /* 0x000fd00000000010 */
[----:B------:R-:W-:-:S08]  /*1d10*/  DMUL R34, R16, R16 ;  /* 0x0000001010227228 */ /* 0x000fd00000000000 */
[----:B------:R-:W-:Y:S01]  /*1d20*/  DFMA R20, R34, UR6, R20 ;  /* 0x0000000622147c2b */ /* 0x000fe20008000014 */
[----:B------:R-:W-:Y:S01]  /*1d30*/  UMOV UR6, 0x75488a3f ;  /* 0x75488a3f00067882 */ /* 0x000fe20000000000 */
[----:B------:R-:W-:-:S06]  /*1d40*/  UMOV UR7, 0x3ef3b20a ;  /* 0x3ef3b20a00077882 */ /* 0x000fcc0000000000 */
[----:B------:R-:W-:Y:S01]  /*1d50*/  DFMA R26, R34, R20, UR6 ;  /* 0x00000006221a7e2b */ /* 0x000fe20008000014 */
[----:B------:R-:W-:Y:S01]  /*1d60*/  UMOV UR6, 0xe4faecd5 ;  /* 0xe4faecd500067882 */ /* 0x000fe20000000000 */
[----:B------:R-:W-:Y:S01]  /*1d70*/  UMOV UR7, 0x3f1745cd ;  /* 0x3f1745cd00077882 */ /* 0x000fe20000000000 */
[----:B------:R-:W-:-:S05]  /*1d80*/  DADD R20, R18, -R16 ;  /* 0x0000000012147229 */ /* 0x000fca0000000810 */
[----:B------:R-:W-:Y:S01]  /*1d90*/  DFMA R26, R34, R26, UR6 ;  /* 0x00000006221a7e2b */ /* 0x000fe2000800001a */
[----:B------:R-:W-:Y:S01]  /*1da0*/  UMOV UR6, 0x258a578b ;  /* 0x258a578b00067882 */ /* 0x000fe20000000000 */
[----:B------:R-:W-:Y:S01]  /*1db0*/  UMOV UR7, 0x3f3c71c7 ;  /* 0x3f3c71c700077882 */ /* 0x000fe20000000000 */
[----:B------:R-:W-:-:S05]  /*1dc0*/  DADD R20, R20, R20 ;  /* 0x0000000014147229 */ /* 0x000fca0000000014 */
[----:B------:R-:W-:Y:S01]  /*1dd0*/  DFMA R26, R34, R26, UR6 ;  /* 0x00000006221a7e2b */ /* 0x000fe2000800001a */
[----:B------:R-:W-:Y:S01]  /*1de0*/  UMOV UR6, 0x9242b910 ;  /* 0x9242b91000067882 */ /* 0x000fe20000000000 */
[----:B------:R-:W-:Y:S01]  /*1df0*/  UMOV UR7, 0x3f624924 ;  /* 0x3f62492400077882 */ /* 0x000fe20000000000 */
[----:B------:R-:W-:-:S05]  /*1e00*/  DFMA R20, R18, -R16, R20 ;  /* 0x800000101214722b */ /* 0x000fca0000000014 */
[----:B------:R-:W-:Y:S01]  /*1e10*/  DFMA R26, R34, R26, UR6 ;  /* 0x00000006221a7e2b */ /* 0x000fe2000800001a */
[----:B------:R-:W-:Y:S01]  /*1e20*/  UMOV UR6, 0x99999dfb ;  /* 0x99999dfb00067882 */ /* 0x000fe20000000000 */
[----:B------:R-:W-:Y:S01]  /*1e30*/  UMOV UR7, 0x3f899999 ;  /* 0x3f89999900077882 */ /* 0x000fe20000000000 */
[----:B------:R-:W-:Y:S02]  /*1e40*/  DMUL R20, R22, R20 ;  /* 0x0000001416147228 */ /* 0x000fe40000000000 */
[----:B------:R-:W-:-:S03]  /*1e50*/  DMUL R22, R16, R16 ;  /* 0x0000001010167228 */ /* 0x000fc60000000000 */
[----:B------:R-:W-:Y:S01]  /*1e60*/  DFMA R26, R34, R26, UR6 ;  /* 0x00000006221a7e2b */ /* 0x000fe2000800001a */
[----:B------:R-:W-:Y:S01]  /*1e70*/  UMOV UR6, 0x55555555 ;  /* 0x5555555500067882 */ /* 0x000fe20000000000 */
[----:B------:R-:W-:-:S03]  /*1e80*/  UMOV UR7, 0x3fb55555 ;  /* 0x3fb5555500077882 */ /* 0x000fc60000000000 */
[----:B------:R-:W-:-:S03]  /*1e90*/  IMAD.MOV.U32 R28, RZ, RZ, R20 ;  /* 0x000000ffff1c7224 */ /* 0x000fc600078e0014 */
[----:B------:R-:W-:-:S08]  /*1ea0*/  DFMA R18, R34, R26, UR6 ;  /* 0x0000000622127e2b */ /* 0x000fd0000800001a */
[----:B------:R-:W-:Y:S01]  /*1eb0*/  DADD R24, -R18, UR6 ;  /* 0x0000000612187e29 */ /* 0x000fe20008000100 */
[----:B------:R-:W-:Y:S01]  /*1ec0*/  UMOV UR6, 0xb9e7b0 ;  /* 0x00b9e7b000067882 */ /* 0x000fe20000000000 */
[----:B------:R-:W-:-:S06]  /*1ed0*/  UMOV UR7, 0x3c46a4cb ;  /* 0x3c46a4cb00077882 */ /* 0x000fcc0000000000 */
[----:B------:R-:W-:Y:S01]  /*1ee0*/  DFMA R24, R34, R26, R24 ;  /* 0x0000001a2218722b */ /* 0x000fe20000000018 */
[----:B------:R-:W-:Y:S01]  /*1ef0*/  SHF.R.U32.HI R34, RZ, 0x14, R31 ;  /* 0x00000014ff227819 */ /* 0x000fe2000001161f */
[C---:B------:R-:W-:Y:S01]  /*1f00*/  DFMA R26, R16.reuse, R16, -R22 ;  /* 0x00000010101a722b */ /* 0x040fe20000000816 */
[----:B------:R-:W-:Y:S01]  /*1f10*/  @!P2 LEA.HI R34, R29, 0xffffffca, RZ, 0xc ;  /* 0xffffffca1d22a811 */ /* 0x000fe200078f60ff */
[----:B------:R-:W-:Y:S01]  /*1f20*/  VIADD R29, R21, 0x100000 ;  /* 0x00100000151d7836 */ /* 0x000fe20000000000 */
[----:B------:R-:W-:-:S05]  /*1f30*/  DMUL R30, R16, R22 ;  /* 0x00000016101e7228 */ /* 0x000fca0000000000 */
[----:B------:R-:W-:Y:S02]  /*1f40*/  DFMA R26, R16, R28, R26 ;  /* 0x0000001c101a722b */ /* 0x000fe4000000001a */
[----:B------:R-:W-:Y:S01]  /*1f50*/  DADD R28, R24, -UR6 ;  /* 0x80000006181c7e29 */ /* 0x000fe20008000000 */
[----:B------:R-:W-:Y:S01]  /*1f60*/  UMOV UR6, 0x80000000 ;  /* 0x8000000000067882 */ /* 0x000fe20000000000 */
[----:B------:R-:W-:Y:S01]  /*1f70*/  DFMA R24, R16, R22, -R30 ;  /* 0x000000161018722b */ /* 0x000fe2000000081e */
[----:B------:R-:W-:-:S07]  /*1f80*/  UMOV UR7, 0x43300000 ;  /* 0x4330000000077882 */ /* 0x000fce0000000000 */
[----:B------:R-:W-:Y:S02]  /*1f90*/  DFMA R24, R20, R22, R24 ;  /* 0x000000161418722b */ /* 0x000fe40000000018 */
[----:B------:R-:W-:-:S06]  /*1fa0*/  DADD R22, R18, R28 ;  /* 0x0000000012167229 */ /* 0x000fcc000000001c */
[----:B------:R-:W-:Y:S02]  /*1fb0*/  DFMA R24, R16, R26, R24 ;  /* 0x0000001a1018722b */ /* 0x000fe40000000018 */
[----:B------:R-:W-:Y:S02]  /*1fc0*/  DADD R26, R18, -R22 ;  /* 0x00000000121a7229 */ /* 0x000fe40000000816 */
[----:B------:R-:W-:-:S06]  /*1fd0*/  DMUL R18, R22, R30 ;  /* 0x0000001e16127228 */ /* 0x000fcc0000000000 */
[----:B------:R-:W-:Y:S02]  /*1fe0*/  DADD R28, R28, R26 ;  /* 0x000000001c1c7229 */ /* 0x000fe4000000001a */
[----:B------:R-:W-:-:S08]  /*1ff0*/  DFMA R26, R22, R30, -R18 ;  /* 0x0000001e161a722b */ /* 0x000fd00000000812 */
[----:B------:R-:W-:-:S08]  /*2000*/  DFMA R24, R22, R24, R26 ;  /* 0x000000181618722b */ /* 0x000fd0000000001a */
[----:B------:R-:W-:-:S08]  /*2010*/  DFMA R28, R28, R30, R24 ;  /* 0x0000001e1c1c722b */ /* 0x000fd00000000018 */
[----:B------:R-:W-:-:S08]  /*2020*/  DADD R22, R18, R28 ;  /* 0x0000000012167229 */ /* 0x000fd0000000001c */
[--C-:B------:R-:W-:Y:S02]  /*2030*/  DADD R24, R16, R22.reuse ;  /* 0x0000000010187229 */ /* 0x100fe40000000016 */
[----:B------:R-:W-:-:S06]  /*2040*/  DADD R18, R18, -R22 ;  /* 0x0000000012127229 */ /* 0x000fcc0000000816 */
[----:B------:R-:W-:Y:S02]  /*2050*/  DADD R16, R16, -R24 ;  /* 0x0000000010107229 */ /* 0x000fe40000000818 */
[----:B------:R-:W-:-:S06]  /*2060*/  DADD R18, R28, R18 ;  /* 0x000000001c127229 */ /* 0x000fcc0000000012 */
[----:B------:R-:W-:-:S08]  /*2070*/  DADD R16, R22, R16 ;  /* 0x0000000016107229 */ /* 0x000fd00000000010 */
[----:B------:R-:W-:Y:S01]  /*2080*/  DADD R16, R18, R16 ;  /* 0x0000000012107229 */ /* 0x000fe20000000010 */
[C---:B------:R-:W-:Y:S02]  /*2090*/  VIADD R18, R34.reuse, 0xfffffc01 ;  /* 0xfffffc0122127836 */ /* 0x040fe40000000000 */
[----:B------:R-:W-:Y:S02]  /*20a0*/  @P3 VIADD R18, R34, 0xfffffc02 ;  /* 0xfffffc0222123836 */ /* 0x000fe40000000000 */
[----:B------:R-:W-:-:S03]  /*20b0*/  IMAD.MOV.U32 R19, RZ, RZ, 0x43300000 ;  /* 0x43300000ff137424 */ /* 0x000fc600078e00ff */
[----:B------:R-:W-:Y:S01]  /*20c0*/  DADD R22, R20, R16 ;  /* 0x0000000014167229 */ /* 0x000fe20000000010 */
[----:B------:R-:W-:-:S06]  /*20d0*/  LOP3.LUT R18, R18, 0x80000000, RZ, 0x3c, !PT ;  /* 0x8000000012127812 */ /* 0x000fcc00078e3cff */
[----:B------:R-:W-:Y:S01]  /*20e0*/  DADD R18, R18, -UR6 ;  /* 0x8000000612127e29 */ /* 0x000fe20008000000 */
[----:B------:R-:W-:Y:S01]  /*20f0*/  UMOV UR6, 0xfefa39ef ;  /* 0xfefa39ef00067882 */ /* 0x000fe20000000000 */
[----:B------:R-:W-:Y:S01]  /*2100*/  DADD R20, R24, R22 ;  /* 0x0000000018147229 */ /* 0x000fe20000000016 */
[----:B------:R-:W-:-:S07]  /*2110*/  UMOV UR7, 0x3fe62e42 ;  /* 0x3fe62e4200077882 */ /* 0x000fce0000000000 */
[--C-:B------:R-:W-:Y:S02]  /*2120*/  DFMA R16, R18, UR6, R20.reuse ;  /* 0x0000000612107c2b */ /* 0x100fe40008000014 */
[----:B------:R-:W-:-:S06]  /*2130*/  DADD R26, R24, -R20 ;  /* 0x00000000181a7229 */ /* 0x000fcc0000000814 */
[----:B------:R-:W-:Y:S02]  /*2140*/  DFMA R24, R18, -UR6, R16 ;  /* 0x8000000612187c2b */ /* 0x000fe40008000010 */
[----:B------:R-:W-:-:S06]  /*2150*/  DADD R26, R22, R26 ;  /* 0x00000000161a7229 */ /* 0x000fcc000000001a */
[----:B------:R-:W-:-:S08]  /*2160*/  DADD R24, -R20, R24 ;  /* 0x0000000014187229 */ /* 0x000fd00000000118 */
[----:B------:R-:W-:-:S08]  /*2170*/  DADD R20, R26, -R24 ;  /* 0x000000001a147229 */ /* 0x000fd00000000818 */
[----:B------:R-:W-:Y:S01]  /*2180*/  DFMA R20, R18, UR8, R20 ;  /* 0x0000000812147c2b */ /* 0x000fe20008000014 */
[C---:B------:R-:W-:Y:S01]  /*2190*/  IMAD.SHL.U32 R18, R5.reuse, 0x2, RZ ;  /* 0x0000000205127824 */ /* 0x040fe200078e00ff */
[----:B------:R-:W-:-:S04]  /*21a0*/  LOP3.LUT R19, R5, 0xff0fffff, RZ, 0xc0, !PT ;  /* 0xff0fffff05137812 */ /* 0x000fc800078ec0ff */
[----:B------:R-:W-:Y:S02]  /*21b0*/  ISETP.GT.U32.AND P2, PT, R18, -0x2000001, PT ;  /* 0xfdffffff1200780c */ /* 0x000fe40003f44070 */
[----:B------:R-:W-:Y:S01]  /*21c0*/  DADD R22, R16, R20 ;  /* 0x0000000010167229 */ /* 0x000fe20000000014 */
[----:B------:R-:W-:Y:S01]  /*21d0*/  IMAD.MOV.U32 R18, RZ, RZ, R4 ;  /* 0x000000ffff127224 */ /* 0x000fe200078e0004 */
[----:B------:R-:W-:-:S06]  /*21e0*/  SEL R19, R19, R5, P2 ;  /* 0x0000000513137207 */ /* 0x000fcc0001000000 */
[----:B------:R-:W-:Y:S02]  /*21f0*/  DADD R24, R16, -R22 ;  /* 0x0000000010187229 */ /* 0x000fe40000000816 */
[----:B------:R-:W-:-:S06]  /*2200*/  DMUL R16, R22, R18 ;  /* 0x0000001216107228 */ /* 0x000fcc0000000000 */
[----:B------:R-:W-:Y:S02]  /*2210*/  DADD R24, R20, R24 ;  /* 0x0000000014187229 */ /* 0x000fe40000000018 */
[----:B------:R-:W-:-:S08]  /*2220*/  DFMA R22, R22, R18, -R16 ;  /* 0x000000121616722b */ /* 0x000fd00000000810 */
[----:B------:R-:W-:Y:S01]  /*2230*/  DFMA R24, R24, R18, R22 ;  /* 0x000000121818722b */ /* 0x000fe20000000016 */
[----:B------:R-:W-:Y:S02]  /*2240*/  IMAD.MOV.U32 R18, RZ, RZ, 0x652b82fe ;  /* 0x652b82feff127424 */ /* 0x000fe400078e00ff */
[----:B------:R-:W-:-:S05]  /*2250*/  IMAD.MOV.U32 R19, RZ, RZ, 0x3ff71547 ;  /* 0x3ff71547ff137424 */ /* 0x000fca00078e00ff */
[----:B------:R-:W-:-:S08]  /*2260*/  DADD R20, R16, R24 ;  /* 0x0000000010147229 */ /* 0x000fd00000000018 */
[----:B------:R-:W-:Y:S02]  /*2270*/  DFMA R18, R20, R18, 6.75539944105574400000e+15 ;  /* 0x433800001412742b */ /* 0x000fe40000000012 */
[----:B------:R-:W-:Y:S01]  /*2280*/  FSETP.GEU.AND P2, PT, |R21|, 4.1917929649353027344, PT ;  /* 0x4086232b1500780b */ /* 0x000fe20003f4e200 */
[----:B------:R-:W-:-:S05]  /*2290*/  DADD R16, R16, -R20 ;  /* 0x0000000010107229 */ /* 0x000fca0000000814 */
[----:B------:R-:W-:-:S03]  /*22a0*/  DADD R22, R18, -6.75539944105574400000e+15 ;  /* 0xc338000012167429 */ /* 0x000fc60000000000 */
[----:B------:R-:W-:-:S05]  /*22b0*/  DADD R24, R24, R16 ;  /* 0x0000000018187229 */ /* 0x000fca0000000010 */
[----:B------:R-:W-:Y:S01]  /*22c0*/  DFMA R26, R22, -UR6, R20 ;  /* 0x80000006161a7c2b */ /* 0x000fe20008000014 */
[----:B------:R-:W-:Y:S01]  /*22d0*/  UMOV UR6, 0x3b39803f ;  /* 0x3b39803f00067882 */ /* 0x000fe20000000000 */
[----:B------:R-:W-:-:S06]  /*22e0*/  UMOV UR7, 0x3c7abc9e ;  /* 0x3c7abc9e00077882 */ /* 0x000fcc0000000000 */
[----:B------:R-:W-:Y:S01]  /*22f0*/  DFMA R22, R22, -UR6, R26 ;  /* 0x8000000616167c2b */ /* 0x000fe2000800001a */
[----:B------:R-:W-:Y:S01]  /*2300*/  UMOV UR6, 0x69ce2bdf ;  /* 0x69ce2bdf00067882 */ /* 0x000fe20000000000 */
[----:B------:R-:W-:Y:S01]  /*2310*/  MOV R26, 0xfca213ea ;  /* 0xfca213ea001a7802 */ /* 0x000fe20000000f00 */
[----:B------:R-:W-:Y:S01]  /*2320*/  IMAD.MOV.U32 R27, RZ, RZ, 0x3e928af3 ;  /* 0x3e928af3ff1b7424 */ /* 0x000fe200078e00ff */
[----:B------:R-:W-:-:S05]  /*2330*/  UMOV UR7, 0x3e5ade15 ;  /* 0x3e5ade1500077882 */ /* 0x000fca0000000000 */
[----:B------:R-:W-:Y:S01]  /*2340*/  DFMA R26, R22, UR6, R26 ;  /* 0x00000006161a7c2b */ /* 0x000fe2000800001a */
[----:B------:R-:W-:Y:S01]  /*2350*/  UMOV UR6, 0x62401315 ;  /* 0x6240131500067882 */ /* 0x000fe20000000000 */
[----:B------:R-:W-:-:S06]  /*2360*/  UMOV UR7, 0x3ec71dee ;  /* 0x3ec71dee00077882 */ /* 0x000fcc0000000000 */
[----:B------:R-:W-:Y:S01]  /*2370*/  DFMA R26, R22, R26, UR6 ;  /* 0x00000006161a7e2b */ /* 0x000fe2000800001a */
        /* <DEDUP_REMOVED lines=20> */
[----:B------:R-:W-:-:S08]  /*24c0*/  DFMA R26, R22, R26, UR6 ;  /* 0x00000006161a7e2b */ /* 0x000fd0000800001a */
[----:B------:R-:W-:-:S08]  /*24d0*/  DFMA R26, R22, R26, 1 ;  /* 0x3ff00000161a742b */ /* 0x000fd0000000001a */
[----:B------:R-:W-:-:S10]  /*24e0*/  DFMA R22, R22, R26, 1 ;  /* 0x3ff000001616742b */ /* 0x000fd4000000001a */
[----:B------:R-:W-:Y:S02]  /*24f0*/  IMAD R17, R18, 0x100000, R23 ;  /* 0x0010000012117824 */ /* 0x000fe400078e0217 */
[----:B------:R-:W-:Y:S01]  /*2500*/  IMAD.MOV.U32 R16, RZ, RZ, R22 ;  /* 0x000000ffff107224 */ /* 0x000fe200078e0016 */
[----:B------:R-:W-:Y:S06]  /*2510*/  @!P2 BRA `(.L_x_55) ;  /* 0x000000000030a947 */ /* 0x000fec0003800000 */
[----:B------:R-:W-:Y:S01]  /*2520*/  FSETP.GEU.AND P3, PT, |R21|, 4.2275390625, PT ;  /* 0x408748001500780b */ /* 0x000fe20003f6e200 */
[C---:B------:R-:W-:Y:S02]  /*2530*/  DADD R16, R20.reuse, +INF ;  /* 0x7ff0000014107429 */ /* 0x040fe40000000000 */
[----:B------:R-:W-:-:S08]  /*2540*/  DSETP.GEU.AND P2, PT, R20, RZ, PT ;  /* 0x000000ff1400722a */ /* 0x000fd00003f4e000 */
[----:B------:R-:W-:Y:S02]  /*2550*/  FSEL R16, R16, RZ, P2 ;  /* 0x000000ff10107208 */ /* 0x000fe40001000000 */
[----:B------:R-:W-:Y:S02]  /*2560*/  @!P3 LEA.HI R5, R18, R18, RZ, 0x1 ;  /* 0x000000121205b211 */ /* 0x000fe400078f08ff */
[----:B------:R-:W-:Y:S02]  /*2570*/  FSEL R17, R17, RZ, P2 ;  /* 0x000000ff11117208 */ /* 0x000fe40001000000 */
[----:B------:R-:W-:-:S05]  /*2580*/  @!P3 SHF.R.S32.HI R5, RZ, 0x1, R5 ;  /* 0x00000001ff05b819 */ /* 0x000fca0000011405 */
[----:B------:R-:W-:Y:S02]  /*2590*/  @!P3 IMAD.IADD R18, R18, 0x1, -R5 ;  /* 0x000000011212b824 */ /* 0x000fe400078e0a05 */
[----:B------:R-:W-:-:S03]  /*25a0*/  @!P3 IMAD R23, R5, 0x100000, R23 ;  /* 0x001000000517b824 */ /* 0x000fc600078e0217 */
[----:B------:R-:W-:Y:S01]  /*25b0*/  @!P3 LEA R19, R18, 0x3ff00000, 0x14 ;  /* 0x3ff000001213b811 */ /* 0x000fe200078ea0ff */
[----:B------:R-:W-:-:S06]  /*25c0*/  @!P3 IMAD.MOV.U32 R18, RZ, RZ, RZ ;  /* 0x000000ffff12b224 */ /* 0x000fcc00078e00ff */
[----:B------:R-:W-:-:S11]  /*25d0*/  @!P3 DMUL R16, R22, R18 ;  /* 0x000000121610b228 */ /* 0x000fd60000000000 */
.L_x_55:
[----:B------:R-:W-:Y:S02]  /*25e0*/  DFMA R24, R24, R16, R16 ;  /* 0x000000101818722b */ /* 0x000fe40000000010 */
[----:B------:R-:W-:-:S08]  /*25f0*/  DSETP.NEU.AND P2, PT, |R16|, +INF , PT ;  /* 0x7ff000001000742a */ /* 0x000fd00003f4d200 */
[----:B------:R-:W-:Y:S01]  /*2600*/  FSEL R18, R16, R24, !P2 ;  /* 0x0000001810127208 */ /* 0x000fe20005000000 */
[----:B------:R-:W-:Y:S01]  /*2610*/  IMAD.MOV.U32 R16, RZ, RZ, R0 ;  /* 0x000000ffff107224 */ /* 0x000fe200078e0000 */
[----:B------:R-:W-:Y:S01]  /*2620*/  FSEL R19, R17, R25, !P2 ;  /* 0x0000001911137208 */ /* 0x000fe20005000000 */
[----:B------:R-:W-:-:S04]  /*2630*/  IMAD.MOV.U32 R17, RZ, RZ, 0x0 ;  /* 0x00000000ff117424 */ /* 0x000fc800078e00ff */
[----:B------:R-:W-:Y:S05]  /*2640*/  RET.REL.NODEC R16 `(_Z13computeForcesPdS_S_S_iiiS_d) ;  /* 0xffffffd8106c7950 */ /* 0x000fea0003c3ffff */
.L_x_56:
        /* <DEDUP_REMOVED lines=11> */
.L_x_61:


//--------------------- .nv.shared.reserved.0     --------------------------
	.section	.nv.shared.reserved.0,"aw",@nobits
	.weak		__nv_reservedSMEM_offset_0_alias
	.size		__nv_reservedSMEM_offset_0_alias, 0, 64
	.other		__nv_reservedSMEM_offset_0_alias,@"STO_CUDA_RESERVED_SHARED STV_DEFAULT"
__nv_reservedSMEM_offset_0_alias:
	.zero		0
	.zero		64


//--------------------- .nv.constant0._Z19integrateVelocitiesPdS_S_S_S_S_id --------------------------
	.section	.nv.constant0._Z19integrateVelocitiesPdS_S_S_S_S_id,"a",@progbits
	.sectionflags	@""
	.align	4
.nv.constant0._Z19integrateVelocitiesPdS_S_S_S_S_id:
	.zero		960


//--------------------- .nv.constant0._Z18integratePositionsiPdS_S_S_S_S_S_S_idS_i --------------------------
	.section	.nv.constant0._Z18integratePositionsiPdS_S_S_S_S_S_S_idS_i,"a",@progbits
	.sectionflags	@""
	.align	4
.nv.constant0._Z18integratePositionsiPdS_S_S_S_S_S_S_idS_i:
	.zero		996


//--------------------- .nv.constant0._Z22aggregateAccelerationsPdS_S_S_PKdi --------------------------
	.section	.nv.constant0._Z22aggregateAccelerationsPdS_S_S_PKdi,"a",@progbits
	.sectionflags	@""
	.align	4
.nv.constant0._Z22aggregateAccelerationsPdS_S_S_PKdi:
	.zero		940


//--------------------- .nv.constant0._Z13computeForcesPdS_S_S_iiiS_d --------------------------
	.section	.nv.constant0._Z13computeForcesPdS_S_S_iiiS_d,"a",@progbits
	.sectionflags	@""
	.align	4
.nv.constant0._Z13computeForcesPdS_S_S_iiiS_d:
	.zero		960


//--------------------- SYMBOLS --------------------------

	.type		.nv.reservedSmem.offset0,@object
	.size		.nv.reservedSmem.offset0,0x4
